def attn_fwd(
    Q,
    K,
    V,
    Out,
    Lse,
    sm_scale,
    stride_qz,
    stride_qh,
    stride_qm,
    stride_qk,
    stride_kz,
    stride_kh,
    stride_kn,
    stride_kk,
    stride_vz,
    stride_vh,
    stride_vn,
    stride_vk,
    stride_oz,
    stride_oh,
    stride_om,
    stride_ok,
    seqlen_q,
    seqlen_k,
    BLOCK_M: tl.constexpr,
    BLOCK_N: tl.constexpr,
    HEAD_DIM: tl.constexpr,
    CAUSAL: tl.constexpr,
):
    start_m = tl.program_id(0)
    off_hz = tl.program_id(1)
    q_off = off_hz * stride_qh
    k_off = off_hz * stride_kh
    v_off = off_hz * stride_vh
    offs_m = start_m * BLOCK_M + tl.arange(0, BLOCK_M)
    offs_d = tl.arange(0, HEAD_DIM)
    offs_n = tl.arange(0, BLOCK_N)
    q_ptrs = Q + q_off + offs_m[:, None] * stride_qm + offs_d[None, :] * stride_qk
    k_ptrs = K + k_off + offs_d[:, None] * stride_kk + offs_n[None, :] * stride_kn
    v_ptrs = V + v_off + offs_n[:, None] * stride_vn + offs_d[None, :] * stride_vk
    m_i = tl.full([BLOCK_M], float("-inf"), dtype=tl.float32)
    l_i = tl.zeros([BLOCK_M], dtype=tl.float32) + 1.0
    acc = tl.zeros([BLOCK_M, HEAD_DIM], dtype=tl.float32)
    q = tl.load(q_ptrs)
    acc, l_i, m_i = _attn_fwd_inner(
        acc,
        l_i,
        m_i,
        q,
        k_ptrs,
        v_ptrs,
        sm_scale,
        stride_kn,
        stride_vn,
        start_m,
        seqlen_k,
        BLOCK_M,
        BLOCK_N,
        HEAD_DIM,
        CAUSAL,
    )
    acc = acc / l_i[:, None]
    lse = m_i + tl.math.log2(l_i) / 1.4426950408889634
    o_ptrs = (
        Out
        + off_hz * stride_oh
        + offs_m[:, None] * stride_om
        + offs_d[None, :] * stride_ok
    )
    tl.store(o_ptrs, acc.to(Out.dtype.element_ty))
    tl.store(Lse + off_hz * seqlen_q + offs_m, lse)

# config = {"BLOCK_M": 64, "BLOCK_N": 128, "HEAD_DIM": 64, "arch": "sm_100", "causal": false, "dtype": "fp8e4m3", "num_stages": 2, "num_warps": 8}
# arch = sm_100


// ===== COMPILED SASS (sm_100a) =====

	.target	sm_100a

	.elftype	@"ET_EXEC"


//--------------------- .note.nv.tkinfo           --------------------------
	.section	.note.nv.tkinfo,"",@"SHT_NOTE"
	.sectionflags	@"SHF_NOTE_NV_TKINFO"
	.tkinfo
        /*0018*/ 	.word	0x00000081
        /*0030*/ 	.string	""
        /*0030*/ 	.string	"ptxas-blackwell"
        /*0030*/ 	.string	"Cuda compilation tools, release 12.9, V12.9.86"
        /*0030*/ 	.string	"Build cuda_12.9.r12.9/compiler.36037853_0"
        /*0030*/ 	.string	"-v  -suppress-debug-info  -lineinfo  -arch sm_100a "



//--------------------- .note.nv.cuver            --------------------------
	.section	.note.nv.cuver,"",@"SHT_NOTE"
	.sectionflags	@"SHF_NOTE_NV_CUVER"
        /*0018*/ 	.short	0x0001
        /*001a*/ 	.short	0x0064
        /*001c*/ 	.short	0x0001
        /*001e*/ 	.short	0x0000
        /*0020*/ 	.short	0x0001
        /*0022*/ 	.short	0x0000


//--------------------- .nv.info                  --------------------------
	.section	.nv.info,"",@"SHT_CUDA_INFO"
	.align	4


	//----- nvinfo : EIATTR_REGCOUNT
	.align		4
        /*0000*/ 	.byte	0x04, 0x2f
        /*0002*/ 	.short	(.L_5 - .L_4)
	.align		4
.L_4:
        /*0004*/ 	.word	index@(attn_fwd)
        /*0008*/ 	.word	0x000000e9


	//----- nvinfo : EIATTR_FRAME_SIZE
	.align		4
.L_5:
        /*000c*/ 	.byte	0x04, 0x11
        /*000e*/ 	.short	(.L_7 - .L_6)
	.align		4
.L_6:
        /*0010*/ 	.word	index@($__internal_2_$__cuda_sm10x_tcgen05_guardrail_trap_unallocated_columns_being_dealloced)
        /*0014*/ 	.word	0x00000000


	//----- nvinfo : EIATTR_FRAME_SIZE
	.align		4
.L_7:
        /*0018*/ 	.byte	0x04, 0x11
        /*001a*/ 	.short	(.L_9 - .L_8)
	.align		4
.L_8:
        /*001c*/ 	.word	index@($__internal_1_$__cuda_sm10x_tcgen05_guardrail_trap_phase_invalid_during_alloc)
        /*0020*/ 	.word	0x00000000


	//----- nvinfo : EIATTR_FRAME_SIZE
	.align		4
.L_9:
        /*0024*/ 	.byte	0x04, 0x11
        /*0026*/ 	.short	(.L_11 - .L_10)
	.align		4
.L_10:
        /*0028*/ 	.word	index@($__internal_0_$__cuda_sm10x_tcgen05_guardrail_trap_col_being_dealloced_not_returned_by_alloc)
        /*002c*/ 	.word	0x00000000


	//----- nvinfo : EIATTR_FRAME_SIZE
	.align		4
.L_11:
        /*0030*/ 	.byte	0x04, 0x11
        /*0032*/ 	.short	(.L_13 - .L_12)
	.align		4
.L_12:
        /*0034*/ 	.word	index@(attn_fwd)
        /*0038*/ 	.word	0x00000000


	//----- nvinfo : EIATTR_MIN_STACK_SIZE
	.align		4
.L_13:
        /*003c*/ 	.byte	0x04, 0x12
        /*003e*/ 	.short	(.L_15 - .L_14)
	.align		4
.L_14:
        /*0040*/ 	.word	index@(attn_fwd)
        /*0044*/ 	.word	0x00000000
.L_15:


//--------------------- .nv.info.attn_fwd         --------------------------
	.section	.nv.info.attn_fwd,"",@"SHT_CUDA_INFO"
	.sectionflags	@""
	.align	4


	//----- nvinfo : EIATTR_CUDA_API_VERSION
	.align		4
        /*0000*/ 	.byte	0x04, 0x37
        /*0002*/ 	.short	(.L_17 - .L_16)
.L_16:
        /*0004*/ 	.word	0x00000081


	//----- nvinfo : EIATTR_KPARAM_INFO
	.align		4
.L_17:
        /*0008*/ 	.byte	0x04, 0x17
        /*000a*/ 	.short	(.L_19 - .L_18)
.L_18:
        /*000c*/ 	.word	0x00000000
        /*0010*/ 	.short	0x0019
        /*0012*/ 	.short	0x0080
        /*0014*/ 	.byte	0x00, 0xf4, 0x21, 0x00


	//----- nvinfo : EIATTR_KPARAM_INFO
	.align		4
.L_19:
        /*0018*/ 	.byte	0x04, 0x17
        /*001a*/ 	.short	(.L_21 - .L_20)
.L_20:
        /*001c*/ 	.word	0x00000000
        /*0020*/ 	.short	0x0018
        /*0022*/ 	.short	0x0078
        /*0024*/ 	.byte	0x00, 0xf4, 0x21, 0x00


	//----- nvinfo : EIATTR_KPARAM_INFO
	.align		4
.L_21:
        /*0028*/ 	.byte	0x04, 0x17
        /*002a*/ 	.short	(.L_23 - .L_22)
.L_22:
        /*002c*/ 	.word	0x00000000
        /*0030*/ 	.short	0x0017
        /*0032*/ 	.short	0x0070
        /*0034*/ 	.byte	0x00, 0xf0, 0x11, 0x00


	//----- nvinfo : EIATTR_KPARAM_INFO
	.align		4
.L_23:
        /*0038*/ 	.byte	0x04, 0x17
        /*003a*/ 	.short	(.L_25 - .L_24)
.L_24:
        /*003c*/ 	.word	0x00000000
        /*0040*/ 	.short	0x0016
        /*0042*/ 	.short	0x006c
        /*0044*/ 	.byte	0x00, 0xf0, 0x11, 0x00


	//----- nvinfo : EIATTR_KPARAM_INFO
	.align		4
.L_25:
        /*0048*/ 	.byte	0x04, 0x17
        /*004a*/ 	.short	(.L_27 - .L_26)
.L_26:
        /*004c*/ 	.word	0x00000000
        /*0050*/ 	.short	0x0015
        /*0052*/ 	.short	0x0068
        /*0054*/ 	.byte	0x00, 0xf0, 0x11, 0x00


	//----- nvinfo : EIATTR_KPARAM_INFO
	.align		4
.L_27:
        /*0058*/ 	.byte	0x04, 0x17
        /*005a*/ 	.short	(.L_29 - .L_28)
.L_28:
        /*005c*/ 	.word	0x00000000
        /*0060*/ 	.short	0x0014
        /*0062*/ 	.short	0x0064
        /*0064*/ 	.byte	0x00, 0xf0, 0x11, 0x00


	//----- nvinfo : EIATTR_KPARAM_INFO
	.align		4
.L_29:
        /*0068*/ 	.byte	0x04, 0x17
        /*006a*/ 	.short	(.L_31 - .L_30)
.L_30:
        /*006c*/ 	.word	0x00000000
        /*0070*/ 	.short	0x0013
        /*0072*/ 	.short	0x0060
        /*0074*/ 	.byte	0x00, 0xf0, 0x11, 0x00


	//----- nvinfo : EIATTR_KPARAM_INFO
	.align		4
.L_31:
        /*0078*/ 	.byte	0x04, 0x17
        /*007a*/ 	.short	(.L_33 - .L_32)
.L_32:
        /*007c*/ 	.word	0x00000000
        /*0080*/ 	.short	0x0012
        /*0082*/ 	.short	0x005c
        /*0084*/ 	.byte	0x00, 0xf0, 0x11, 0x00


	//----- nvinfo : EIATTR_KPARAM_INFO
	.align		4
.L_33:
        /*0088*/ 	.byte	0x04, 0x17
        /*008a*/ 	.short	(.L_35 - .L_34)
.L_34:
        /*008c*/ 	.word	0x00000000
        /*0090*/ 	.short	0x0011
        /*0092*/ 	.short	0x0058
        /*0094*/ 	.byte	0x00, 0xf0, 0x11, 0x00


	//----- nvinfo : EIATTR_KPARAM_INFO
	.align		4
.L_35:
        /*0098*/ 	.byte	0x04, 0x17
        /*009a*/ 	.short	(.L_37 - .L_36)
.L_36:
        /*009c*/ 	.word	0x00000000
        /*00a0*/ 	.short	0x0010
        /*00a2*/ 	.short	0x0054
        /*00a4*/ 	.byte	0x00, 0xf0, 0x11, 0x00


	//----- nvinfo : EIATTR_KPARAM_INFO
	.align		4
.L_37:
        /*00a8*/ 	.byte	0x04, 0x17
        /*00aa*/ 	.short	(.L_39 - .L_38)
.L_38:
        /*00ac*/ 	.word	0x00000000
        /*00b0*/ 	.short	0x000f
        /*00b2*/ 	.short	0x0050
        /*00b4*/ 	.byte	0x00, 0xf0, 0x11, 0x00


	//----- nvinfo : EIATTR_KPARAM_INFO
	.align		4
.L_39:
        /*00b8*/ 	.byte	0x04, 0x17
        /*00ba*/ 	.short	(.L_41 - .L_40)
.L_40:
        /*00bc*/ 	.word	0x00000000
        /*00c0*/ 	.short	0x000e
        /*00c2*/ 	.short	0x004c
        /*00c4*/ 	.byte	0x00, 0xf0, 0x11, 0x00


	//----- nvinfo : EIATTR_KPARAM_INFO
	.align		4
.L_41:
        /*00c8*/ 	.byte	0x04, 0x17
        /*00ca*/ 	.short	(.L_43 - .L_42)
.L_42:
        /*00cc*/ 	.word	0x00000000
        /*00d0*/ 	.short	0x000d
        /*00d2*/ 	.short	0x0048
        /*00d4*/ 	.byte	0x00, 0xf0, 0x11, 0x00


	//----- nvinfo : EIATTR_KPARAM_INFO
	.align		4
.L_43:
        /*00d8*/ 	.byte	0x04, 0x17
        /*00da*/ 	.short	(.L_45 - .L_44)
.L_44:
        /*00dc*/ 	.word	0x00000000
        /*00e0*/ 	.short	0x000c
        /*00e2*/ 	.short	0x0044
        /*00e4*/ 	.byte	0x00, 0xf0, 0x11, 0x00


	//----- nvinfo : EIATTR_KPARAM_INFO
	.align		4
.L_45:
        /*00e8*/ 	.byte	0x04, 0x17
        /*00ea*/ 	.short	(.L_47 - .L_46)
.L_46:
        /*00ec*/ 	.word	0x00000000
        /*00f0*/ 	.short	0x000b
        /*00f2*/ 	.short	0x0040
        /*00f4*/ 	.byte	0x00, 0xf0, 0x11, 0x00


	//----- nvinfo : EIATTR_KPARAM_INFO
	.align		4
.L_47:
        /*00f8*/ 	.byte	0x04, 0x17
        /*00fa*/ 	.short	(.L_49 - .L_48)
.L_48:
        /*00fc*/ 	.word	0x00000000
        /*0100*/ 	.short	0x000a
        /*0102*/ 	.short	0x003c
        /*0104*/ 	.byte	0x00, 0xf0, 0x11, 0x00


	//----- nvinfo : EIATTR_KPARAM_INFO
	.align		4
.L_49:
        /*0108*/ 	.byte	0x04, 0x17
        /*010a*/ 	.short	(.L_51 - .L_50)
.L_50:
        /*010c*/ 	.word	0x00000000
        /*0110*/ 	.short	0x0009
        /*0112*/ 	.short	0x0038
        /*0114*/ 	.byte	0x00, 0xf0, 0x11, 0x00


	//----- nvinfo : EIATTR_KPARAM_INFO
	.align		4
.L_51:
        /*0118*/ 	.byte	0x04, 0x17
        /*011a*/ 	.short	(.L_53 - .L_52)
.L_52:
        /*011c*/ 	.word	0x00000000
        /*0120*/ 	.short	0x0008
        /*0122*/ 	.short	0x0034
        /*0124*/ 	.byte	0x00, 0xf0, 0x11, 0x00


	//----- nvinfo : EIATTR_KPARAM_INFO
	.align		4
.L_53:
        /*0128*/ 	.byte	0x04, 0x17
        /*012a*/ 	.short	(.L_55 - .L_54)
.L_54:
        /*012c*/ 	.word	0x00000000
        /*0130*/ 	.short	0x0007
        /*0132*/ 	.short	0x0030
        /*0134*/ 	.byte	0x00, 0xf0, 0x11, 0x00


	//----- nvinfo : EIATTR_KPARAM_INFO
	.align		4
.L_55:
        /*0138*/ 	.byte	0x04, 0x17
        /*013a*/ 	.short	(.L_57 - .L_56)
.L_56:
        /*013c*/ 	.word	0x00000000
        /*0140*/ 	.short	0x0006
        /*0142*/ 	.short	0x002c
        /*0144*/ 	.byte	0x00, 0xf0, 0x11, 0x00


	//----- nvinfo : EIATTR_KPARAM_INFO
	.align		4
.L_57:
        /*0148*/ 	.byte	0x04, 0x17
        /*014a*/ 	.short	(.L_59 - .L_58)
.L_58:
        /*014c*/ 	.word	0x00000000
        /*0150*/ 	.short	0x0005
        /*0152*/ 	.short	0x0028
        /*0154*/ 	.byte	0x00, 0xf0, 0x11, 0x00


	//----- nvinfo : EIATTR_KPARAM_INFO
	.align		4
.L_59:
        /*0158*/ 	.byte	0x04, 0x17
        /*015a*/ 	.short	(.L_61 - .L_60)
.L_60:
        /*015c*/ 	.word	0x00000000
        /*0160*/ 	.short	0x0004
        /*0162*/ 	.short	0x0020
        /*0164*/ 	.byte	0x00, 0xf4, 0x21, 0x00


	//----- nvinfo : EIATTR_KPARAM_INFO
	.align		4
.L_61:
        /*0168*/ 	.byte	0x04, 0x17
        /*016a*/ 	.short	(.L_63 - .L_62)
.L_62:
        /*016c*/ 	.word	0x00000000
        /*0170*/ 	.short	0x0003
        /*0172*/ 	.short	0x0018
        /*0174*/ 	.byte	0x00, 0xf4, 0x21, 0x00


	//----- nvinfo : EIATTR_KPARAM_INFO
	.align		4
.L_63:
        /*0178*/ 	.byte	0x04, 0x17
        /*017a*/ 	.short	(.L_65 - .L_64)
.L_64:
        /*017c*/ 	.word	0x00000000
        /*0180*/ 	.short	0x0002
        /*0182*/ 	.short	0x0010
        /*0184*/ 	.byte	0x00, 0xf4, 0x21, 0x00


	//----- nvinfo : EIATTR_KPARAM_INFO
	.align		4
.L_65:
        /*0188*/ 	.byte	0x04, 0x17
        /*018a*/ 	.short	(.L_67 - .L_66)
.L_66:
        /*018c*/ 	.word	0x00000000
        /*0190*/ 	.short	0x0001
        /*0192*/ 	.short	0x0008
        /*0194*/ 	.byte	0x00, 0xf4, 0x21, 0x00


	//----- nvinfo : EIATTR_KPARAM_INFO
	.align		4
.L_67:
        /*0198*/ 	.byte	0x04, 0x17
        /*019a*/ 	.short	(.L_69 - .L_68)
.L_68:
        /*019c*/ 	.word	0x00000000
        /*01a0*/ 	.short	0x0000
        /*01a2*/ 	.short	0x0000
        /*01a4*/ 	.byte	0x00, 0xf4, 0x21, 0x00


	//----- nvinfo : EIATTR_AT_ENTRY_FRAGMENTS
	.align		4
.L_69:
        /*01a8*/ 	.byte	0x04, 0x4f
        /*01aa*/ 	.short	(.L_71 - .L_70)


	//   ....[0]....
.L_70:
        /*01ac*/ 	.word	0x00000004


	//----- nvinfo : EIATTR_RESERVED_SMEM_USED
	.align		4
.L_71:
        /*01b0*/ 	.byte	0x01, 0x41
	.zero		2


	//----- nvinfo : EIATTR_SPARSE_MMA_MASK
	.align		4
        /*01b4*/ 	.byte	0x03, 0x50
        /*01b6*/ 	.short	0x0000


	//----- nvinfo : EIATTR_TCGEN05_1CTA_USED
	.align		4
        /*01b8*/ 	.byte	0x01, 0x51
	.zero		2


	//----- nvinfo : EIATTR_MAXREG_COUNT
	.align		4
        /*01bc*/ 	.byte	0x03, 0x1b
        /*01be*/ 	.short	0x00ff


	//----- nvinfo : EIATTR_NUM_BARRIERS
	.align		4
        /*01c0*/ 	.byte	0x02, 0x4c
        /*01c2*/ 	.byte	0x01
	.zero		1


	//----- nvinfo : EIATTR_INT_WARP_WIDE_INSTR_OFFSETS
	.align		4
        /*01c4*/ 	.byte	0x04, 0x31
        /*01c6*/ 	.short	(.L_73 - .L_72)


	//   ....[0]....
.L_72:
        /*01c8*/ 	.word	0x00001170


	//   ....[1]....
        /*01cc*/ 	.word	0x00001180


	//   ....[2]....
        /*01d0*/ 	.word	0x00001710


	//   ....[3]....
        /*01d4*/ 	.word	0x00001790


	//   ....[4]....
        /*01d8*/ 	.word	0x00004550


	//   ....[5]....
        /*01dc*/ 	.word	0x00007690


	//   ....[6]....
        /*01e0*/ 	.word	0x000076e0


	//----- nvinfo : EIATTR_COOP_GROUP_MASK_REGIDS
	.align		4
.L_73:
        /*01e4*/ 	.byte	0x04, 0x29
        /*01e6*/ 	.short	(.L_75 - .L_74)


	//   ....[0]....
.L_74:
        /*01e8*/ 	.word	0xffffffff


	//   ....[1]....
        /*01ec*/ 	.word	0xffffffff


	//   ....[2]....
        /*01f0*/ 	.word	0xffffffff


	//   ....[3]....
        /*01f4*/ 	.word	0xffffffff


	//   ....[4]....
        /*01f8*/ 	.word	0xffffffff


	//   ....[5]....
        /*01fc*/ 	.word	0xffffffff


	//   ....[6]....
        /*0200*/ 	.word	0xffffffff


	//   ....[7]....
        /*0204*/ 	.word	0xffffffff


	//   ....[8]....
        /*0208*/ 	.word	0xffffffff


	//   ....[9]....
        /*020c*/ 	.word	0xffffffff


	//   ....[10]....
        /*0210*/ 	.word	0xffffffff


	//   ....[11]....
        /*0214*/ 	.word	0xffffffff


	//----- nvinfo : EIATTR_COOP_GROUP_INSTR_OFFSETS
	.align		4
.L_75:
        /*0218*/ 	.byte	0x04, 0x28
        /*021a*/ 	.short	(.L_77 - .L_76)


	//   ....[0]....
.L_76:
        /*021c*/ 	.word	0x00000050


	//   ....[1]....
        /*0220*/ 	.word	0x00000310


	//   ....[2]....
        /*0224*/ 	.word	0x000020c0


	//   ....[3]....
        /*0228*/ 	.word	0x00002720


	//   ....[4]....
        /*022c*/ 	.word	0x00003020


	//   ....[5]....
        /*0230*/ 	.word	0x00003070


	//   ....[6]....
        /*0234*/ 	.word	0x00004c50


	//   ....[7]....
        /*0238*/ 	.word	0x00004ca0


	//   ....[8]....
        /*023c*/ 	.word	0x00005500


	//   ....[9]....
        /*0240*/ 	.word	0x00005560


	//   ....[10]....
        /*0244*/ 	.word	0x00007520


	//   ....[11]....
        /*0248*/ 	.word	0x00007790


	//----- nvinfo : EIATTR_VRC_CTA_INIT_COUNT
	.align		4
.L_77:
        /*024c*/ 	.byte	0x02, 0x4a
        /*024e*/ 	.byte	0x80
	.zero		1


	//----- nvinfo : EIATTR_MBARRIER_INSTR_OFFSETS
	.align		4
        /*0250*/ 	.byte	0x04, 0x39
        /*0252*/ 	.short	(.L_79 - .L_78)


	//   ....[0]....
.L_78:
        /*0254*/ 	.word	0x00001310
        /*0258*/ 	.word	0x000000ff
        /*025c*/ 	.word	0x00000000
        /*0260*/ 	.short	0x0100
        /*0262*/ 	.byte	0x12
	.zero		1


	//   ....[1]....
        /*0264*/ 	.word	0x00001780
        /*0268*/ 	.word	0x000000ff
        /*026c*/ 	.word	0x00009008
        /*0270*/ 	.short	0x0100
        /*0272*/ 	.byte	0x0e
	.zero		1


	//   ....[2]....
        /*0274*/ 	.word	0x000019f0
        /*0278*/ 	.word	0x000000ff
        /*027c*/ 	.word	0x00004000
        /*0280*/ 	.short	0x0100
        /*0282*/ 	.byte	0x0e
	.zero		1


	//   ....[3]....
        /*0284*/ 	.word	0x00001be0
        /*0288*/ 	.word	0x000000ff
        /*028c*/ 	.word	0x00004000
        /*0290*/ 	.short	0x010a
        /*0292*/ 	.byte	0x0e
	.zero		1


	//   ....[4]....
        /*0294*/ 	.word	0x00001cc0
        /*0298*/ 	.word	0x000000ff
        /*029c*/ 	.word	0x00004000
        /*02a0*/ 	.short	0x0108
        /*02a2*/ 	.byte	0x0e
	.zero		1


	//   ....[5]....
        /*02a4*/ 	.word	0x00004790
        /*02a8*/ 	.word	0x000000ff
        /*02ac*/ 	.word	0x00009010
        /*02b0*/ 	.short	0x0100
        /*02b2*/ 	.byte	0x0e
	.zero		1


	//   ....[6]....
        /*02b4*/ 	.word	0x000048a0
        /*02b8*/ 	.word	0x000000ff
        /*02bc*/ 	.word	0x00009010
        /*02c0*/ 	.short	0x010a
        /*02c2*/ 	.byte	0x0e
	.zero		1


	//   ....[7]....
        /*02c4*/ 	.word	0x00004930
        /*02c8*/ 	.word	0x000000ff
        /*02cc*/ 	.word	0x00009010
        /*02d0*/ 	.short	0x0108
        /*02d2*/ 	.byte	0x0e
	.zero		1


	//   ....[8]....
        /*02d4*/ 	.word	0x000055d0
        /*02d8*/ 	.word	0x000000ff
        /*02dc*/ 	.word	0x00000000
        /*02e0*/ 	.short	0x010a
        /*02e2*/ 	.byte	0x12
	.zero		1


	//   ....[9]....
        /*02e4*/ 	.word	0x000063a0
        /*02e8*/ 	.word	0x000000ff
        /*02ec*/ 	.word	0x00000000
        /*02f0*/ 	.short	0x010a
        /*02f2*/ 	.byte	0x12
	.zero		1


	//   ....[10]....
        /*02f4*/ 	.word	0x00006530
        /*02f8*/ 	.word	0x000000ff
        /*02fc*/ 	.word	0x00009000
        /*0300*/ 	.short	0x0108
        /*0302*/ 	.byte	0x0e
	.zero		1


	//   ....[11]....
        /*0304*/ 	.word	0x000065d0
        /*0308*/ 	.word	0x000000ff
        /*030c*/ 	.word	0x00009008
        /*0310*/ 	.short	0x0108
        /*0312*/ 	.byte	0x0e
	.zero		1


	//   ....[12]....
        /*0314*/ 	.word	0x000077b0
        /*0318*/ 	.word	0x000000ff
        /*031c*/ 	.word	0x00004000
        /*0320*/ 	.short	0x010a
        /*0322*/ 	.byte	0x0e
	.zero		1


	//   ....[13]....
        /*0324*/ 	.word	0x000077e0
        /*0328*/ 	.word	0x000000ff
        /*032c*/ 	.word	0x00009010
        /*0330*/ 	.short	0x010a
        /*0332*/ 	.byte	0x0e
	.zero		1


	//   ....[14]....
        /*0334*/ 	.word	0x00007810
        /*0338*/ 	.word	0x000000ff
        /*033c*/ 	.word	0x00000000
        /*0340*/ 	.short	0x010a
        /*0342*/ 	.byte	0x12
	.zero		1


	//   ....[15]....
        /*0344*/ 	.word	0x00007840
        /*0348*/ 	.word	0x000000ff
        /*034c*/ 	.word	0x00000000
        /*0350*/ 	.short	0x010a
        /*0352*/ 	.byte	0x12
	.zero		1


	//----- nvinfo : EIATTR_NUM_MBARRIERS
	.align		4
.L_79:
        /*0354*/ 	.byte	0x03, 0x38
        /*0356*/ 	.short	0xffff


	//----- nvinfo : EIATTR_EXIT_INSTR_OFFSETS
	.align		4
        /*0358*/ 	.byte	0x04, 0x1c
        /*035a*/ 	.short	(.L_81 - .L_80)


	//   ....[0]....
.L_80:
        /*035c*/ 	.word	0x000077a0


	//----- nvinfo : EIATTR_REQNTID
	.align		4
.L_81:
        /*0360*/ 	.byte	0x04, 0x10
        /*0362*/ 	.short	(.L_83 - .L_82)
.L_82:
        /*0364*/ 	.word	0x00000100
        /*0368*/ 	.word	0x00000001
        /*036c*/ 	.word	0x00000001


	//----- nvinfo : EIATTR_CRS_STACK_SIZE
	.align		4
.L_83:
        /*0370*/ 	.byte	0x04, 0x1e
        /*0372*/ 	.short	(.L_85 - .L_84)
.L_84:
        /*0374*/ 	.word	0x00000000


	//----- nvinfo : EIATTR_CBANK_PARAM_SIZE
	.align		4
.L_85:
        /*0378*/ 	.byte	0x03, 0x19
        /*037a*/ 	.short	0x0088


	//----- nvinfo : EIATTR_PARAM_CBANK
	.align		4
        /*037c*/ 	.byte	0x04, 0x0a
        /*037e*/ 	.short	(.L_87 - .L_86)
	.align		4
.L_86:
        /*0380*/ 	.word	index@(.nv.constant0.attn_fwd)
        /*0384*/ 	.short	0x0380
        /*0386*/ 	.short	0x0088


	//----- nvinfo : EIATTR_SW_WAR
	.align		4
.L_87:
        /*0388*/ 	.byte	0x04, 0x36
        /*038a*/ 	.short	(.L_89 - .L_88)
.L_88:
        /*038c*/ 	.word	0x00000008
.L_89:


//--------------------- .nv.compat                --------------------------
	.section	.nv.compat,"",@"SHT_CUDA_COMPAT_INFO"
	.align	4
        /*0000*/ 	.byte	0x02, 0x02, 0x02, 0x00, 0x02, 0x05, 0x05, 0x00, 0x02, 0x03, 0x00, 0x00, 0x02, 0x06, 0x01, 0x00


//--------------------- .nv.callgraph             --------------------------
	.section	.nv.callgraph,"",@"SHT_CUDA_CALLGRAPH"
	.align	4
	.sectionentsize	8
	.align		4
        /*0000*/ 	.word	0x00000000
	.align		4
        /*0004*/ 	.word	0xffffffff
	.align		4
        /*0008*/ 	.word	0x00000000
	.align		4
        /*000c*/ 	.word	0xfffffffe
	.align		4
        /*0010*/ 	.word	0x00000000
	.align		4
        /*0014*/ 	.word	0xfffffffd
	.align		4
        /*0018*/ 	.word	0x00000000
	.align		4
        /*001c*/ 	.word	0xfffffffc


//--------------------- .nv.constant4             --------------------------
	.section	.nv.constant4,"a",@progbits
	.align	8
	.align		8
.nv.constant4:
        /*0000*/ 	.dword	_$_str


//--------------------- .text.attn_fwd            --------------------------
	.section	.text.attn_fwd,"ax",@progbits
	.align	128
        .global         attn_fwd
        .type           attn_fwd,@function
        .size           attn_fwd,(.L_x_27 - attn_fwd)
        .other          attn_fwd,@"STO_CUDA_ENTRY STV_DEFAULT"
attn_fwd:
.text.attn_fwd:
[----:B------:R-:W0:Y:S01]  /*0000*/  LDC R1, c[0x0][0x37c] ;  /* 0x0000df00ff017b82 */ /* 0x000e220000000800 */
[----:B------:R-:W1:Y:S02]  /*0010*/  S2R R3, SR_TID.X ;  /* 0x0000000000037919 */ /* 0x000e640000002100 */
[----:B-1----:R-:W-:-:S13]  /*0020*/  ISETP.GE.U32.AND P1, PT, R3, 0x20, PT ;  /* 0x000000200300780c */ /* 0x002fda0003f26070 */
[----:B------:R-:W-:Y:S05]  /*0030*/  @P1 BRA `(.L_x_0) ;  /* 0x0000000000b81947 */ /* 0x000fea0003800000 */
[----:B------:R-:W1:Y:S01]  /*0040*/  S2UR UR6, SR_CgaCtaId ;  /* 0x00000000000679c3 */ /* 0x000e620000008800 */
[----:B------:R-:W-:Y:S01]  /*0050*/  NOP ;  /* 0x0000000000007918 */ /* 0x000fe20000000000 */
[----:B------:R-:W-:Y:S02]  /*0060*/  UMOV UR4, 0x40 ;  /* 0x0000004000047882 */ /* 0x000fe40000000000 */
[----:B-1----:R-:W-:-:S09]  /*0070*/  ULEA UR4, UR6, UR4, 0x18 ;  /* 0x0000000406047291 */ /* 0x002fd2000f8ec0ff */
[----:B------:R-:W1:Y:S01]  /*0080*/  LDS.U8 R0, [UR4] ;  /* 0x00000004ff007984 */ /* 0x000e620008000000 */
[----:B------:R-:W-:Y:S02]  /*0090*/  UMOV UR4, 0x400 ;  /* 0x0000040000047882 */ /* 0x000fe40000000000 */
[----:B------:R-:W-:Y:S01]  /*00a0*/  ULEA UR4, UR6, UR4, 0x18 ;  /* 0x0000000406047291 */ /* 0x000fe2000f8ec0ff */
[----:B-1----:R-:W-:-:S13]  /*00b0*/  ISETP.NE.AND P0, PT, R0, RZ, PT ;  /* 0x000000ff0000720c */ /* 0x002fda0003f05270 */
[----:B------:R-:W-:Y:S05]  /*00c0*/  @P0 BRA `(.L_x_1) ;  /* 0x00000000007c0947 */ /* 0x000fea0003800000 */
[----:B------:R-:W-:-:S13]  /*00d0*/  ELECT P0, URZ, PT ;  /* 0x0000000000ff782f */ /* 0x000fda0003800000 */
[----:B------:R-:W-:Y:S05]  /*00e0*/  @!P0 BRA `(.L_x_2) ;  /* 0x0000000000848947 */ /* 0x000fea0003800000 */
[----:B------:R-:W-:Y:S01]  /*00f0*/  UMOV UR5, 0x4 ;  /* 0x0000000400057882 */ /* 0x000fe20000000000 */
[----:B------:R-:W-:Y:S02]  /*0100*/  IMAD.MOV.U32 R7, RZ, RZ, 0x1 ;  /* 0x00000001ff077424 */ /* 0x000fe400078e00ff */
[----:B------:R-:W-:Y:S02]  /*0110*/  IMAD.MOV.U32 R5, RZ, RZ, 0xf ;  /* 0x0000000fff057424 */ /* 0x000fe400078e00ff */
[----:B------:R-:W-:Y:S04]  /*0120*/  DEPBAR.LE SB1, 0x36 ;  /* 0x00009d800000791a */ /* 0x000fe80000000000 */
[----:B------:R-:W1:Y:S02]  /*0130*/  UTCATOMSWS.FIND_AND_SET.ALIGN UP0, UR5, UR5 ;  /* 0x00000005000575e3 */ /* 0x000e640008000800 */
[----:B-1----:R-:W-:-:S04]  /*0140*/  PLOP3.LUT P0, PT, PT, PT, UP0, 0x80, 0x8 ;  /* 0x000000000008781c */ /* 0x002fc80003f0f008 */
[----:B------:R-:W-:-:S04]  /*0150*/  SEL R0, RZ, 0xffffffff, !P0 ;  /* 0xffffffffff007807 */ /* 0x000fc80004000000 */
[----:B------:R-:W-:Y:S01]  /*0160*/  ISETP.NE.AND P0, PT, R0, RZ, PT ;  /* 0x000000ff0000720c */ /* 0x000fe20003f05270 */
[----:B------:R-:W-:-:S12]  /*0170*/  IMAD.U32 R0, RZ, RZ, UR5 ;  /* 0x00000005ff007e24 */ /* 0x000fd8000f8e00ff */
[----:B------:R-:W-:Y:S05]  /*0180*/  @P0 BRA `(.L_x_3) ;  /* 0x0000000000240947 */ /* 0x000fea0003800000 */
.L_x_4:
[----:B------:R-:W-:Y:S05]  /*0190*/  NANOSLEEP 0x64 ;  /* 0x000000640000795d */ /* 0x000fea0003800000 */
[----:B------:R-:W-:-:S05]  /*01a0*/  UMOV UR5, 0x4 ;  /* 0x0000000400057882 */ /* 0x000fca0000000000 */
[----:B------:R-:W-:Y:S04]  /*01b0*/  DEPBAR.LE SB1, 0x36 ;  /* 0x00009d800000791a */ /* 0x000fe80000000000 */
[----:B------:R-:W1:Y:S02]  /*01c0*/  UTCATOMSWS.FIND_AND_SET.ALIGN UP0, UR5, UR5 ;  /* 0x00000005000575e3 */ /* 0x000e640008000800 */
[----:B-1----:R-:W-:-:S04]  /*01d0*/  PLOP3.LUT P0, PT, PT, PT, UP0, 0x80, 0x8 ;  /* 0x000000000008781c */ /* 0x002fc80003f0f008 */
[----:B------:R-:W-:-:S04]  /*01e0*/  SEL R0, RZ, 0xffffffff, !P0 ;  /* 0xffffffffff007807 */ /* 0x000fc80004000000 */
[----:B------:R-:W-:Y:S01]  /*01f0*/  ISETP.NE.AND P0, PT, R0, RZ, PT ;  /* 0x000000ff0000720c */ /* 0x000fe20003f05270 */
[----:B------:R-:W-:-:S12]  /*0200*/  IMAD.U32 R0, RZ, RZ, UR5 ;  /* 0x00000005ff007e24 */ /* 0x000fd8000f8e00ff */
[----:B------:R-:W-:Y:S05]  /*0210*/  @!P0 BRA `(.L_x_4) ;  /* 0xfffffffc00dc8947 */ /* 0x000fea000383ffff */
.L_x_3:
[C---:B------:R-:W-:Y:S01]  /*0220*/  VIADD R4, R0.reuse, 0x10 ;  /* 0x0000001000047836 */ /* 0x040fe20000000000 */
[----:B------:R-:W-:Y:S01]  /*0230*/  UMOV UR5, 0x50 ;  /* 0x0000005000057882 */ /* 0x000fe20000000000 */
[----:B------:R-:W-:Y:S01]  /*0240*/  SHF.L.U32 R2, R5, R0, RZ ;  /* 0x0000000005027219 */ /* 0x000fe200000006ff */
[----:B------:R-:W-:Y:S01]  /*0250*/  ULEA UR5, UR6, UR5, 0x18 ;  /* 0x0000000506057291 */ /* 0x000fe2000f8ec0ff */
[----:B------:R-:W-:Y:S01]  /*0260*/  IMAD.SHL.U32 R0, R0, 0x20, RZ ;  /* 0x0000002000007824 */ /* 0x000fe200078e00ff */
[----:B------:R-:W-:-:S04]  /*0270*/  SHF.L.U32 R5, R7, R4, RZ ;  /* 0x0000000407057219 */ /* 0x000fc800000006ff */
[----:B------:R-:W-:-:S05]  /*0280*/  LOP3.LUT R2, R5, R2, RZ, 0xfc, !PT ;  /* 0x0000000205027212 */ /* 0x000fca00078efcff */
[----:B------:R1:W-:Y:S04]  /*0290*/  ATOMS.OR RZ, [UR5], R2 ;  /* 0x00000002ffff798c */ /* 0x0003e8000b000005 */
[----:B------:R1:W-:Y:S01]  /*02a0*/  STS [UR4], R0 ;  /* 0x00000000ff007988 */ /* 0x0003e20008000804 */
[----:B------:R-:W-:Y:S05]  /*02b0*/  BRA `(.L_x_2) ;  /* 0x0000000000107947 */ /* 0x000fea0003800000 */
.L_x_1:
[----:B------:R-:W-:Y:S01]  /*02c0*/  IMAD.MOV.U32 R0, RZ, RZ, -0x1 ;  /* 0xffffffffff007424 */ /* 0x000fe200078e00ff */
[----:B------:R-:W-:-:S04]  /*02d0*/  MOV R4, 0x300 ;  /* 0x0000030000047802 */ /* 0x000fc80000000f00 */
[----:B------:R1:W-:Y:S03]  /*02e0*/  STS [UR4], R0 ;  /* 0x00000000ff007988 */ /* 0x0003e60008000804 */
[----:B01----:R-:W-:Y:S05]  /*02f0*/  CALL.REL.NOINC `($__internal_1_$__cuda_sm10x_tcgen05_guardrail_trap_phase_invalid_during_alloc) ;  /* 0x0000007400687944 */ /* 0x003fea0003c00000 */
.L_x_2:
[----:B------:R-:W-:Y:S05]  /*0300*/  WARPSYNC.ALL ;  /* 0x0000000000007948 */ /* 0x000fea0003800000 */
[----:B------:R-:W-:Y:S01]  /*0310*/  NOP ;  /* 0x0000000000007918 */ /* 0x000fe20000000000 */
.L_x_0:
[----:B------:R-:W2:Y:S01]  /*0320*/  S2UR UR6, SR_CgaCtaId ;  /* 0x00000000000679c3 */ /* 0x000ea20000008800 */
[----:B------:R-:W3:Y:S01]  /*0330*/  S2R R5, SR_CTAID.X ;  /* 0x0000000000057919 */ /* 0x000ee20000002500 */
[----:B------:R-:W4:Y:S01]  /*0340*/  LDCU.64 UR4, c[0x0][0x3b0] ;  /* 0x00007600ff0477ac */ /* 0x000f220008000a00 */
[C---:B-1----:R-:W-:Y:S02]  /*0350*/  LOP3.LUT R0, R3.reuse, 0x3f, RZ, 0xc0, !PT ;  /* 0x0000003f03007812 */ /* 0x042fe400078ec0ff */
[----:B------:R-:W-:Y:S01]  /*0360*/  SHF.R.U32.HI R16, RZ, 0x6, R3 ;  /* 0x00000006ff107819 */ /* 0x000fe20000011603 */
[----:B------:R-:W-:Y:S01]  /*0370*/  UMOV UR14, 0x400 ;  /* 0x00000400000e7882 */ /* 0x000fe20000000000 */
[----:B------:R-:W1:Y:S01]  /*0380*/  LDCU.64 UR28, c[0x0][0x358] ;  /* 0x00006b00ff1c77ac */ /* 0x000e620008000a00 */
[----:B------:R-:W4:Y:S01]  /*0390*/  S2UR UR13, SR_CTAID.Y ;  /* 0x00000000000d79c3 */ /* 0x000f220000002600 */
[----:B------:R-:W-:Y:S02]  /*03a0*/  SGXT.U32 R16, R16, 0x2 ;  /* 0x000000021010781a */ /* 0x000fe40000000000 */
[C---:B------:R-:W-:Y:S01]  /*03b0*/  LEA.HI R18, R3.reuse, 0xc, RZ, 0x1a ;  /* 0x0000000c03127811 */ /* 0x040fe200078fd0ff */
[----:B------:R-:W0:Y:S01]  /*03c0*/  LDCU UR11, c[0x0][0x3f0] ;  /* 0x00007e00ff0b77ac */ /* 0x000e220008000800 */
[----:B------:R-:W-:-:S03]  /*03d0*/  LEA.HI R20, R3, 0x1c, RZ, 0x1a ;  /* 0x0000001c03147811 */ /* 0x000fc600078fd0ff */
[----:B------:R-:W0:Y:S08]  /*03e0*/  LDC.64 R36, c[0x0][0x380] ;  /* 0x0000e000ff247b82 */ /* 0x000e300000000a00 */
[----:B------:R-:W1:Y:S01]  /*03f0*/  LDC R34, c[0x0][0x3b8] ;  /* 0x0000ee00ff227b82 */ /* 0x000e620000000800 */
[----:B--2---:R-:W-:-:S07]  /*0400*/  ULEA UR14, UR6, UR14, 0x18 ;  /* 0x0000000e060e7291 */ /* 0x004fce000f8ec0ff */
[----:B------:R-:W-:Y:S01]  /*0410*/  BAR.SYNC.DEFER_BLOCKING 0x0 ;  /* 0x0000000000007b1d */ /* 0x000fe20000010000 */
[----:B----4-:R-:W-:Y:S01]  /*0420*/  UIMAD UR4, UR13, UR4, URZ ;  /* 0x000000040d0472a4 */ /* 0x010fe2000f8e02ff */
[----:B---3--:R-:W-:Y:S01]  /*0430*/  IMAD R2, R5, 0x40, R0 ;  /* 0x0000004005027824 */ /* 0x008fe200078e0200 */
[----:B------:R-:W-:-:S05]  /*0440*/  LEA.HI R22, R3, 0x2c, RZ, 0x1a ;  /* 0x0000002c03167811 */ /* 0x000fca00078fd0ff */
[----:B------:R-:W2:Y:S01]  /*0450*/  LDC.64 R176, c[0x0][0x3c0] ;  /* 0x0000f000ffb07b82 */ /* 0x000ea20000000a00 */
[----:B------:R-:W-:Y:S01]  /*0460*/  IMAD R5, R2, UR5, RZ ;  /* 0x0000000502057c24 */ /* 0x000fe2000f8e02ff */
[----:B------:R-:W-:-:S04]  /*0470*/  USHF.R.S32.HI UR5, URZ, 0x1f, UR4 ;  /* 0x0000001fff057899 */ /* 0x000fc80008011404 */
[----:B0-----:R-:W-:Y:S01]  /*0480*/  IADD3 R36, P0, P2, R5, UR4, R36 ;  /* 0x0000000405247c10 */ /* 0x001fe2000fa1e024 */
[----:B------:R-:W0:Y:S01]  /*0490*/  LDCU UR4, c[0x0][0x3c8] ;  /* 0x00007900ff0477ac */ /* 0x000e220008000800 */
[----:B------:R-:W-:Y:S01]  /*04a0*/  SHF.R.S32.HI R4, RZ, 0x1f, R5 ;  /* 0x0000001fff047819 */ /* 0x000fe20000011405 */
[----:B-1----:R-:W-:-:S03]  /*04b0*/  IMAD R6, R16, R34, RZ ;  /* 0x0000002210067224 */ /* 0x002fc600078e02ff */
[----:B------:R-:W-:Y:S01]  /*04c0*/  IADD3.X R38, PT, PT, R4, UR5, R37, P0, P2 ;  /* 0x0000000504267c10 */ /* 0x000fe200087e4425 */
[----:B------:R-:W1:Y:S01]  /*04d0*/  LDS R33, [UR14] ;  /* 0x0000000eff217984 */ /* 0x000e620008000800 */
[----:B------:R-:W-:Y:S01]  /*04e0*/  IMAD R9, R18, R34, RZ ;  /* 0x0000002212097224 */ /* 0x000fe200078e02ff */
[----:B------:R-:W-:Y:S01]  /*04f0*/  IADD3 R4, P0, PT, R6, R36, RZ ;  /* 0x0000002406047210 */ /* 0x000fe20007f1e0ff */
[----:B------:R-:W-:Y:S01]  /*0500*/  IMAD R13, R34, 0x4, R6 ;  /* 0x00000004220d7824 */ /* 0x000fe200078e0206 */
[----:B------:R-:W-:Y:S01]  /*0510*/  LEA.HI R24, R3, 0x3c, RZ, 0x1a ;  /* 0x0000003c03187811 */ /* 0x000fe200078fd0ff */
[----:B------:R-:W-:Y:S01]  /*0520*/  IMAD R11, R20, R34, RZ ;  /* 0x00000022140b7224 */ /* 0x000fe200078e02ff */
[----:B------:R-:W-:Y:S01]  /*0530*/  LEA.HI.X.SX32 R5, R6, R38, 0x1, P0 ;  /* 0x0000002606057211 */ /* 0x000fe200000f0eff */
[----:B------:R-:W-:Y:S01]  /*0540*/  BAR.SYNC.DEFER_BLOCKING 0x0 ;  /* 0x0000000000007b1d */ /* 0x000fe20000010000 */
[----:B------:R-:W-:Y:S01]  /*0550*/  IADD3 R6, P0, PT, R13, R36, RZ ;  /* 0x000000240d067210 */ /* 0x000fe20007f1e0ff */
[----:B------:R-:W-:Y:S01]  /*0560*/  IMAD R15, R22, R34, RZ ;  /* 0x00000022160f7224 */ /* 0x000fe200078e02ff */
[----:B------:R-:W-:-:S02]  /*0570*/  IADD3 R8, P2, PT, R9, R36, RZ ;  /* 0x0000002409087210 */ /* 0x000fc40007f5e0ff */
[----:B------:R-:W-:Y:S02]  /*0580*/  LEA.HI.X.SX32 R7, R13, R38, 0x1, P0 ;  /* 0x000000260d077211 */ /* 0x000fe400000f0eff */
[----:B------:R-:W-:Y:S02]  /*0590*/  IADD3 R10, P0, PT, R11, R36, RZ ;  /* 0x000000240b0a7210 */ /* 0x000fe40007f1e0ff */
[----:B------:R-:W-:Y:S02]  /*05a0*/  LEA.HI.X.SX32 R9, R9, R38, 0x1, P2 ;  /* 0x0000002609097211 */ /* 0x000fe400010f0eff */
[----:B------:R-:W-:Y:S02]  /*05b0*/  IADD3 R12, P2, PT, R15, R36, RZ ;  /* 0x000000240f0c7210 */ /* 0x000fe40007f5e0ff */
[----:B------:R-:W-:Y:S01]  /*05c0*/  LEA.HI.X.SX32 R11, R11, R38, 0x1, P0 ;  /* 0x000000260b0b7211 */ /* 0x000fe200000f0eff */
[----:B------:R3:W5:Y:S04]  /*05d0*/  LDG.E.U8 R23, desc[UR28][R4.64] ;  /* 0x0000001c04177981 */ /* 0x000768000c1e1100 */
[----:B------:R4:W5:Y:S04]  /*05e0*/  LDG.E.U8 R26, desc[UR28][R6.64] ;  /* 0x0000001c061a7981 */ /* 0x000968000c1e1100 */
[----:B------:R0:W5:Y:S01]  /*05f0*/  LDG.E.U8 R28, desc[UR28][R8.64] ;  /* 0x0000001c081c7981 */ /* 0x000162000c1e1100 */
[----:B---3--:R-:W-:-:S02]  /*0600*/  IMAD R4, R24, R34, RZ ;  /* 0x0000002218047224 */ /* 0x008fc400078e02ff */
[----:B------:R-:W-:Y:S01]  /*0610*/  IMAD R5, R34, 0x4, R13 ;  /* 0x0000000422057824 */ /* 0x000fe200078e020d */
[----:B------:R3:W5:Y:S02]  /*0620*/  LDG.E.U8 R32, desc[UR28][R10.64] ;  /* 0x0000001c0a207981 */ /* 0x000764000c1e1100 */
[----:B------:R-:W-:Y:S01]  /*0630*/  IADD3 R14, P0, PT, R4, R36, RZ ;  /* 0x00000024040e7210 */ /* 0x000fe20007f1e0ff */
[----:B----4-:R-:W-:Y:S01]  /*0640*/  IMAD R7, R34, 0x8, R5 ;  /* 0x0000000822077824 */ /* 0x010fe200078e0205 */
[-C--:B------:R-:W-:Y:S02]  /*0650*/  LEA.HI.X.SX32 R13, R15, R38.reuse, 0x1, P2 ;  /* 0x000000260f0d7211 */ /* 0x080fe400010f0eff */
[----:B------:R-:W-:Y:S01]  /*0660*/  LEA.HI.X.SX32 R15, R4, R38, 0x1, P0 ;  /* 0x00000026040f7211 */ /* 0x000fe200000f0eff */
[C---:B0-----:R-:W-:Y:S01]  /*0670*/  IMAD R9, R34.reuse, 0x4, R7 ;  /* 0x0000000422097824 */ /* 0x041fe200078e0207 */
[C---:B------:R-:W-:Y:S01]  /*0680*/  IADD3 R4, P0, PT, R5.reuse, R36, RZ ;  /* 0x0000002405047210 */ /* 0x040fe20007f1e0ff */
[----:B------:R0:W5:Y:S02]  /*0690*/  LDG.E.U8 R80, desc[UR28][R12.64] ;  /* 0x0000001c0c507981 */ /* 0x000164000c1e1100 */
[----:B---3--:R-:W-:Y:S01]  /*06a0*/  IMAD R11, R34, 0x4, R9 ;  /* 0x00000004220b7824 */ /* 0x008fe200078e0209 */
[----:B------:R-:W-:Y:S01]  /*06b0*/  LEA.HI.X.SX32 R5, R5, R38, 0x1, P0 ;  /* 0x0000002605057211 */ /* 0x000fe200000f0eff */
[----:B------:R3:W5:Y:S01]  /*06c0*/  LDG.E.U8 R84, desc[UR28][R14.64] ;  /* 0x0000001c0e547981 */ /* 0x000762000c1e1100 */
[----:B------:R-:W-:-:S03]  /*06d0*/  IADD3 R6, P0, PT, R7, R36, RZ ;  /* 0x0000002407067210 */ /* 0x000fc60007f1e0ff */
[----:B------:R4:W5:Y:S01]  /*06e0*/  LDG.E.U8 R25, desc[UR28][R4.64] ;  /* 0x0000001c04197981 */ /* 0x000962000c1e1100 */
[----:B------:R-:W-:Y:S01]  /*06f0*/  LEA.HI.X.SX32 R7, R7, R38, 0x1, P0 ;  /* 0x0000002607077211 */ /* 0x000fe200000f0eff */
[----:B0-----:R-:W-:Y:S01]  /*0700*/  IMAD R13, R34, 0x8, R11 ;  /* 0x00000008220d7824 */ /* 0x001fe200078e020b */
[----:B------:R-:W-:-:S03]  /*0710*/  IADD3 R8, P0, PT, R9, R36, RZ ;  /* 0x0000002409087210 */ /* 0x000fc60007f1e0ff */
[C---:B------:R-:W-:Y:S01]  /*0720*/  IMAD R17, R34.reuse, 0x4, R13 ;  /* 0x0000000422117824 */ /* 0x040fe200078e020d */
[----:B------:R-:W-:Y:S01]  /*0730*/  LEA.HI.X.SX32 R9, R9, R38, 0x1, P0 ;  /* 0x0000002609097211 */ /* 0x000fe200000f0eff */
[----:B------:R-:W5:Y:S01]  /*0740*/  LDG.E.U8 R27, desc[UR28][R6.64] ;  /* 0x0000001c061b7981 */ /* 0x000f62000c1e1100 */
[-C--:B------:R-:W-:Y:S01]  /*0750*/  IADD3 R10, P0, PT, R11, R36.reuse, RZ ;  /* 0x000000240b0a7210 */ /* 0x080fe20007f1e0ff */
[C---:B------:R-:W-:Y:S01]  /*0760*/  IMAD R19, R34.reuse, 0x4, R17 ;  /* 0x0000000422137824 */ /* 0x040fe200078e0211 */
[----:B---3--:R-:W-:Y:S01]  /*0770*/  IADD3 R14, P2, PT, R17, R36, RZ ;  /* 0x00000024110e7210 */ /* 0x008fe20007f5e0ff */
[----:B------:R-:W5:Y:S01]  /*0780*/  LDG.E.U8 R30, desc[UR28][R8.64] ;  /* 0x0000001c081e7981 */ /* 0x000f62000c1e1100 */
[----:B------:R-:W-:Y:S02]  /*0790*/  LEA.HI.X.SX32 R11, R11, R38, 0x1, P0 ;  /* 0x000000260b0b7211 */ /* 0x000fe400000f0eff */
[----:B------:R-:W-:Y:S02]  /*07a0*/  IADD3 R12, P0, PT, R13, R36, RZ ;  /* 0x000000240d0c7210 */ /* 0x000fe40007f1e0ff */
[-C--:B------:R-:W-:Y:S01]  /*07b0*/  LEA.HI.X.SX32 R15, R17, R38.reuse, 0x1, P2 ;  /* 0x00000026110f7211 */ /* 0x080fe200010f0eff */
[C---:B------:R-:W-:Y:S01]  /*07c0*/  IMAD R17, R34.reuse, 0x8, R19 ;  /* 0x0000000822117824 */ /* 0x040fe200078e0213 */
[----:B------:R-:W-:Y:S01]  /*07d0*/  LEA.HI.X.SX32 R13, R13, R38, 0x1, P0 ;  /* 0x000000260d0d7211 */ /* 0x000fe200000f0eff */
[----:B------:R-:W5:Y:S01]  /*07e0*/  LDG.E.U8 R29, desc[UR28][R10.64] ;  /* 0x0000001c0a1d7981 */ /* 0x000f62000c1e1100 */
[----:B----4-:R-:W-:Y:S01]  /*07f0*/  IADD3 R4, P0, PT, R19, R36, RZ ;  /* 0x0000002413047210 */ /* 0x010fe20007f1e0ff */
[----:B------:R-:W-:-:S02]  /*0800*/  IMAD R21, R34, 0x4, R17 ;  /* 0x0000000422157824 */ /* 0x000fc400078e0211 */
[----:B------:R-:W5:Y:S01]  /*0810*/  LDG.E.U8 R31, desc[UR28][R12.64] ;  /* 0x0000001c0c1f7981 */ /* 0x000f62000c1e1100 */
[----:B------:R-:W-:Y:S01]  /*0820*/  LEA.HI.X.SX32 R5, R19, R38, 0x1, P0 ;  /* 0x0000002613057211 */ /* 0x000fe200000f0eff */
[----:B------:R-:W-:Y:S02]  /*0830*/  IMAD R19, R34, 0x4, R21 ;  /* 0x0000000422137824 */ /* 0x000fe400078e0215 */
[----:B------:R0:W5:Y:S02]  /*0840*/  LDG.E.U8 R34, desc[UR28][R14.64] ;  /* 0x0000001c0e227981 */ /* 0x000164000c1e1100 */
[----:B0-----:R-:W0:Y:S01]  /*0850*/  LDC.64 R14, c[0x0][0x388] ;  /* 0x0000e200ff0e7b82 */ /* 0x001e220000000a00 */
[-C--:B------:R-:W-:Y:S01]  /*0860*/  IADD3 R6, P0, PT, R17, R36.reuse, RZ ;  /* 0x0000002411067210 */ /* 0x080fe20007f1e0ff */
[----:B------:R-:W-:Y:S01]  /*0870*/  IMAD R0, R0, UR4, RZ ;  /* 0x0000000400007c24 */ /* 0x000fe2000f8e02ff */
[----:B------:R-:W-:Y:S01]  /*0880*/  IADD3 R8, P2, PT, R21, R36, RZ ;  /* 0x0000002415087210 */ /* 0x000fe20007f5e0ff */
[----:B--2---:R-:W-:Y:S01]  /*0890*/  IMAD R13, R176, UR13, RZ ;  /* 0x0000000db00d7c24 */ /* 0x004fe2000f8e02ff */
[----:B------:R-:W-:-:S02]  /*08a0*/  LEA.HI.X.SX32 R7, R17, R38, 0x1, P0 ;  /* 0x0000002611077211 */ /* 0x000fc400000f0eff */
[----:B------:R-:W-:Y:S01]  /*08b0*/  IADD3 R10, P0, PT, R19, R36, RZ ;  /* 0x00000024130a7210 */ /* 0x000fe20007f1e0ff */
[----:B------:R2:W5:Y:S01]  /*08c0*/  LDG.E.U8 R17, desc[UR28][R4.64] ;  /* 0x0000001c04117981 */ /* 0x000562000c1e1100 */
[-C--:B------:R-:W-:Y:S01]  /*08d0*/  LEA.HI.X.SX32 R9, R21, R38.reuse, 0x1, P2 ;  /* 0x0000002615097211 */ /* 0x080fe200010f0eff */
[----:B------:R-:W-:Y:S01]  /*08e0*/  IMAD R16, R16, R177, RZ ;  /* 0x000000b110107224 */ /* 0x000fe200078e02ff */
[----:B------:R-:W-:Y:S02]  /*08f0*/  LEA.HI.X.SX32 R11, R19, R38, 0x1, P0 ;  /* 0x00000026130b7211 */ /* 0x000fe400000f0eff */
[----:B------:R-:W-:Y:S01]  /*0900*/  SHF.R.U32.HI R12, RZ, 0x5, R3 ;  /* 0x00000005ff0c7819 */ /* 0x000fe20000011603 */
[----:B------:R3:W5:Y:S01]  /*0910*/  LDG.E.U8 R19, desc[UR28][R6.64] ;  /* 0x0000001c06137981 */ /* 0x000762000c1e1100 */
[----:B--2---:R-:W-:-:S03]  /*0920*/  SHF.R.S32.HI R4, RZ, 0x1f, R0 ;  /* 0x0000001fff047819 */ /* 0x004fc60000011400 */
[----:B------:R2:W5:Y:S01]  /*0930*/  LDG.E.U8 R82, desc[UR28][R8.64] ;  /* 0x0000001c08527981 */ /* 0x000562000c1e1100 */
[----:B------:R-:W-:Y:S02]  /*0940*/  R2UR UR24, R12 ;  /* 0x000000000c1872ca */ /* 0x000fe400000e0000 */
[--C-:B0-----:R-:W-:Y:S01]  /*0950*/  IADD3 R39, P0, P2, R0, R14, R13.reuse ;  /* 0x0000000e00277210 */ /* 0x101fe20007a1e00d */
[----:B------:R0:W5:Y:S01]  /*0960*/  LDG.E.U8 R21, desc[UR28][R10.64] ;  /* 0x0000001c0a157981 */ /* 0x000162000c1e1100 */
[----:B------:R-:W-:Y:S01]  /*0970*/  SHF.R.S32.HI R0, RZ, 0x1f, R13 ;  /* 0x0000001fff007819 */ /* 0x000fe2000001140d */
[----:B------:R-:W-:-:S03]  /*0980*/  IMAD R12, R177, 0x4, R16 ;  /* 0x00000004b10c7824 */ /* 0x000fc600078e0210 */
[----:B------:R-:W-:Y:S02]  /*0990*/  IADD3.X R13, PT, PT, R4, R15, R0, P0, P2 ;  /* 0x0000000f040d7210 */ /* 0x000fe400007e4400 */
[----:B------:R-:W-:Y:S01]  /*09a0*/  LEA.HI R4, R3, 0x4c, RZ, 0x1a ;  /* 0x0000004c03047811 */ /* 0x000fe200078fd0ff */
[----:B------:R-:W-:Y:S01]  /*09b0*/  IMAD R14, R177, 0x4, R12 ;  /* 0x00000004b10e7824 */ /* 0x000fe200078e020c */
[----:B---3--:R-:W-:Y:S02]  /*09c0*/  LEA.HI R6, R3, 0x5c, RZ, 0x1a ;  /* 0x0000005c03067811 */ /* 0x008fe400078fd0ff */
[----:B------:R-:W-:Y:S01]  /*09d0*/  SHF.R.S32.HI R0, RZ, 0x7, R3 ;  /* 0x00000007ff007819 */ /* 0x000fe20000011403 */
[-C--:B------:R-:W-:Y:S02]  /*09e0*/  IMAD R5, R4, R177.reuse, RZ ;  /* 0x000000b104057224 */ /* 0x080fe400078e02ff */
[----:B------:R-:W-:Y:S01]  /*09f0*/  IMAD R4, R177, 0x8, R14 ;  /* 0x00000008b1047824 */ /* 0x000fe200078e020e */
[----:B------:R-:W-:Y:S01]  /*0a00*/  SGXT R0, R0, 0x1 ;  /* 0x000000010000781a */ /* 0x000fe20000000200 */
[----:B------:R-:W-:-:S02]  /*0a10*/  IMAD R7, R6, R177, RZ ;  /* 0x000000b106077224 */ /* 0x000fc400078e02ff */
[----:B------:R-:W-:Y:S01]  /*0a20*/  IMAD R6, R177, 0x4, R4 ;  /* 0x00000004b1067824 */ /* 0x000fe200078e0204 */
[----:B--2---:R-:W-:Y:S02]  /*0a30*/  LEA.HI R8, R3, 0x6c, RZ, 0x1a ;  /* 0x0000006c03087811 */ /* 0x004fe400078fd0ff */
[----:B------:R-:W-:Y:S01]  /*0a40*/  LOP3.LUT R36, R0, 0x90, RZ, 0xc0, !PT ;  /* 0x0000009000247812 */ /* 0x000fe200078ec0ff */
[----:B------:R-:W-:Y:S01]  /*0a50*/  IMAD R0, R177, 0x4, R6 ;  /* 0x00000004b1007824 */ /* 0x000fe200078e0206 */
[----:B0-----:R-:W-:Y:S01]  /*0a60*/  LEA.HI R10, R3, 0x7c, RZ, 0x1a ;  /* 0x0000007c030a7811 */ /* 0x001fe200078fd0ff */
[----:B------:R-:W-:Y:S02]  /*0a70*/  IMAD R9, R8, R177, RZ ;  /* 0x000000b108097224 */ /* 0x000fe400078e02ff */
[----:B------:R-:W-:Y:S01]  /*0a80*/  IMAD R8, R177, 0x8, R0 ;  /* 0x00000008b1087824 */ /* 0x000fe200078e0200 */
[----:B------:R-:W-:Y:S01]  /*0a90*/  IADD3 R174, P5, PT, R16, R39, RZ ;  /* 0x0000002710ae7210 */ /* 0x000fe20007fbe0ff */
[----:B------:R-:W-:-:S02]  /*0aa0*/  IMAD R18, R18, R177, RZ ;  /* 0x000000b112127224 */ /* 0x000fc400078e02ff */
[-C--:B------:R-:W-:Y:S02]  /*0ab0*/  IMAD R11, R10, R177.reuse, RZ ;  /* 0x000000b10a0b7224 */ /* 0x080fe400078e02ff */
[C---:B------:R-:W-:Y:S02]  /*0ac0*/  IMAD R10, R177.reuse, 0x4, R8 ;  /* 0x00000004b10a7824 */ /* 0x040fe400078e0208 */
[----:B------:R-:W-:Y:S01]  /*0ad0*/  IMAD R22, R22, R177, RZ ;  /* 0x000000b116167224 */ /* 0x000fe200078e02ff */
[----:B------:R-:W-:Y:S01]  /*0ae0*/  IADD3 R164, P6, PT, R18, R39, RZ ;  /* 0x0000002712a47210 */ /* 0x000fe20007fde0ff */
[----:B------:R-:W-:Y:S01]  /*0af0*/  IMAD R20, R20, R177, RZ ;  /* 0x000000b114147224 */ /* 0x000fe200078e02ff */
[----:B------:R-:W-:Y:S01]  /*0b00*/  LEA.HI.X.SX32 R175, R16, R13, 0x1, P5 ;  /* 0x0000000d10af7211 */ /* 0x000fe200028f0eff */
[----:B------:R-:W-:Y:S01]  /*0b10*/  IMAD R16, R177, 0x4, R10 ;  /* 0x00000004b1107824 */ /* 0x000fe200078e020a */
[-C--:B------:R-:W-:Y:S02]  /*0b20*/  IADD3 R78, P2, PT, R22, R39.reuse, RZ ;  /* 0x00000027164e7210 */ /* 0x080fe40007f5e0ff */
[----:B------:R-:W-:-:S02]  /*0b30*/  IADD3 R152, P0, PT, R20, R39, RZ ;  /* 0x0000002714987210 */ /* 0x000fc40007f1e0ff */
[-C--:B------:R-:W-:Y:S01]  /*0b40*/  LEA.HI.X.SX32 R165, R18, R13.reuse, 0x1, P6 ;  /* 0x0000000d12a57211 */ /* 0x080fe200030f0eff */
[C---:B------:R-:W-:Y:S01]  /*0b50*/  IMAD R18, R177.reuse, 0x8, R16 ;  /* 0x00000008b1127824 */ /* 0x040fe200078e0210 */
[-C--:B------:R-:W-:Y:S02]  /*0b60*/  LEA.HI.X.SX32 R79, R22, R13.reuse, 0x1, P2 ;  /* 0x0000000d164f7211 */ /* 0x080fe400010f0eff */
[----:B------:R-:W-:Y:S01]  /*0b70*/  LEA.HI.X.SX32 R153, R20, R13, 0x1, P0 ;  /* 0x0000000d14997211 */ /* 0x000fe200000f0eff */
[----:B------:R-:W-:Y:S01]  /*0b80*/  IMAD R20, R177, 0x4, R18 ;  /* 0x00000004b1147824 */ /* 0x000fe200078e0212 */
[----:B------:R-:W-:Y:S01]  /*0b90*/  IADD3 R168, P2, PT, R12, R39, RZ ;  /* 0x000000270ca87210 */ /* 0x000fe20007f5e0ff */
[----:B------:R-:W-:Y:S01]  /*0ba0*/  IMAD R24, R24, R177, RZ ;  /* 0x000000b118187224 */ /* 0x000fe200078e02ff */
[----:B------:R-:W-:Y:S02]  /*0bb0*/  IADD3 R68, P0, PT, R11, R39, RZ ;  /* 0x000000270b447210 */ /* 0x000fe40007f1e0ff */
[----:B------:R-:W-:Y:S01]  /*0bc0*/  LEA.HI.X.SX32 R169, R12, R13, 0x1, P2 ;  /* 0x0000000d0ca97211 */ /* 0x000fe200010f0eff */
[----:B------:R-:W-:Y:S01]  /*0bd0*/  IMAD R12, R177, 0x4, R20 ;  /* 0x00000004b10c7824 */ /* 0x000fe200078e0214 */
[----:B------:R-:W-:-:S02]  /*0be0*/  IADD3 R76, P3, PT, R24, R39, RZ ;  /* 0x00000027184c7210 */ /* 0x000fc40007f7e0ff */
[----:B------:R-:W-:Y:S01]  /*0bf0*/  IADD3 R162, P2, PT, R4, R39, RZ ;  /* 0x0000002704a27210 */ /* 0x000fe20007f5e0ff */
[----:B------:R-:W-:Y:S01]  /*0c00*/  IMAD R22, R177, 0x8, R12 ;  /* 0x00000008b1167824 */ /* 0x000fe200078e020c */
[-C--:B------:R-:W-:Y:S02]  /*0c10*/  LEA.HI.X.SX32 R69, R11, R13.reuse, 0x1, P0 ;  /* 0x0000000d0b457211 */ /* 0x080fe400000f0eff */
[----:B------:R-:W-:Y:S02]  /*0c20*/  LEA.HI.X.SX32 R77, R24, R13, 0x1, P3 ;  /* 0x0000000d184d7211 */ /* 0x000fe400018f0eff */
[-C--:B------:R-:W-:Y:S02]  /*0c30*/  IADD3 R166, P0, PT, R14, R39.reuse, RZ ;  /* 0x000000270ea67210 */ /* 0x080fe40007f1e0ff */
[----:B------:R-:W-:Y:S02]  /*0c40*/  IADD3 R160, P3, PT, R6, R39, RZ ;  /* 0x0000002706a07210 */ /* 0x000fe40007f7e0ff */
[-C--:B------:R-:W-:Y:S01]  /*0c50*/  LEA.HI.X.SX32 R163, R4, R13.reuse, 0x1, P2 ;  /* 0x0000000d04a37211 */ /* 0x080fe200010f0eff */
[----:B------:R-:W-:Y:S01]  /*0c60*/  IMAD R4, R177, 0x4, R22 ;  /* 0x00000004b1047824 */ /* 0x000fe200078e0216 */
[----:B------:R-:W-:-:S02]  /*0c70*/  LEA.HI.X.SX32 R167, R14, R13, 0x1, P0 ;  /* 0x0000000d0ea77211 */ /* 0x000fc400000f0eff */
[----:B------:R-:W-:Y:S01]  /*0c80*/  LEA.HI.X.SX32 R161, R6, R13, 0x1, P3 ;  /* 0x0000000d06a17211 */ /* 0x000fe200018f0eff */
[C---:B------:R-:W-:Y:S01]  /*0c90*/  IMAD R6, R177.reuse, 0x4, R4 ;  /* 0x00000004b1067824 */ /* 0x040fe200078e0204 */
[-C--:B------:R-:W-:Y:S02]  /*0ca0*/  IADD3 R158, P0, PT, R0, R39.reuse, RZ ;  /* 0x00000027009e7210 */ /* 0x080fe40007f1e0ff */
[----:B------:R-:W-:Y:S02]  /*0cb0*/  IADD3 R150, P2, PT, R8, R39, RZ ;  /* 0x0000002708967210 */ /* 0x000fe40007f5e0ff */
[----:B------:R-:W-:Y:S01]  /*0cc0*/  LEA.HI.X.SX32 R159, R0, R13, 0x1, P0 ;  /* 0x0000000d009f7211 */ /* 0x000fe200000f0eff */
[C---:B------:R-:W-:Y:S01]  /*0cd0*/  IMAD R0, R177.reuse, 0x8, R6 ;  /* 0x00000008b1007824 */ /* 0x040fe200078e0206 */
[----:B------:R-:W-:Y:S02]  /*0ce0*/  IADD3 R148, P3, PT, R10, R39, RZ ;  /* 0x000000270a947210 */ /* 0x000fe40007f7e0ff */
[-C--:B------:R-:W-:Y:S01]  /*0cf0*/  LEA.HI.X.SX32 R151, R8, R13.reuse, 0x1, P2 ;  /* 0x0000000d08977211 */ /* 0x080fe200010f0eff */
[----:B------:R-:W-:Y:S01]  /*0d00*/  IMAD R8, R177, 0x4, R0 ;  /* 0x00000004b1087824 */ /* 0x000fe200078e0200 */
[----:B------:R-:W-:-:S02]  /*0d10*/  LEA.HI.X.SX32 R149, R10, R13, 0x1, P3 ;  /* 0x0000000d0a957211 */ /* 0x000fc400018f0eff */
[-C--:B------:R-:W-:Y:S01]  /*0d20*/  IADD3 R64, P3, PT, R20, R39.reuse, RZ ;  /* 0x0000002714407210 */ /* 0x080fe20007f7e0ff */
[C---:B------:R-:W-:Y:S01]  /*0d30*/  IMAD R10, R177.reuse, 0x4, R8 ;  /* 0x00000004b10a7824 */ /* 0x040fe200078e0208 */
[-C--:B------:R-:W-:Y:S02]  /*0d40*/  IADD3 R66, P2, PT, R18, R39.reuse, RZ ;  /* 0x0000002712427210 */ /* 0x080fe40007f5e0ff */
[----:B------:R-:W-:Y:S02]  /*0d50*/  IADD3 R146, P0, PT, R16, R39, RZ ;  /* 0x0000002710927210 */ /* 0x000fe40007f1e0ff */
[----:B------:R-:W-:Y:S01]  /*0d60*/  LEA.HI.X.SX32 R65, R20, R13, 0x1, P3 ;  /* 0x0000000d14417211 */ /* 0x000fe200018f0eff */
[----:B------:R-:W-:Y:S01]  /*0d70*/  IMAD R14, R177, 0x8, R10 ;  /* 0x00000008b10e7824 */ /* 0x000fe200078e020a */
[----:B------:R-:W-:Y:S02]  /*0d80*/  IADD3 R58, P3, PT, R4, R39, RZ ;  /* 0x00000027043a7210 */ /* 0x000fe40007f7e0ff */
[----:B------:R-:W-:-:S02]  /*0d90*/  LEA.HI.X.SX32 R67, R18, R13, 0x1, P2 ;  /* 0x0000000d12437211 */ /* 0x000fc400010f0eff */
[----:B------:R-:W-:Y:S02]  /*0da0*/  LEA.HI.X.SX32 R147, R16, R13, 0x1, P0 ;  /* 0x0000000d10937211 */ /* 0x000fe400000f0eff */
[-C--:B------:R-:W-:Y:S02]  /*0db0*/  IADD3 R60, P2, PT, R22, R39.reuse, RZ ;  /* 0x00000027163c7210 */ /* 0x080fe40007f5e0ff */
[----:B------:R-:W-:Y:S02]  /*0dc0*/  IADD3 R62, P0, PT, R12, R39, RZ ;  /* 0x000000270c3e7210 */ /* 0x000fe40007f1e0ff */
[-C--:B------:R-:W-:Y:S01]  /*0dd0*/  LEA.HI.X.SX32 R59, R4, R13.reuse, 0x1, P3 ;  /* 0x0000000d043b7211 */ /* 0x080fe200018f0eff */
[C---:B------:R-:W-:Y:S01]  /*0de0*/  IMAD R4, R177.reuse, 0x4, R14 ;  /* 0x00000004b1047824 */ /* 0x040fe200078e020e */
[-C--:B------:R-:W-:Y:S02]  /*0df0*/  LEA.HI.X.SX32 R61, R22, R13.reuse, 0x1, P2 ;  /* 0x0000000d163d7211 */ /* 0x080fe400010f0eff */
[----:B------:R-:W-:Y:S01]  /*0e00*/  LEA.HI.X.SX32 R63, R12, R13, 0x1, P0 ;  /* 0x0000000d0c3f7211 */ /* 0x000fe200000f0eff */
[----:B------:R-:W-:Y:S01]  /*0e10*/  IMAD R12, R177, 0x4, R4 ;  /* 0x00000004b10c7824 */ /* 0x000fe200078e0204 */
[----:B------:R-:W-:-:S02]  /*0e20*/  IADD3 R54, P2, PT, R0, R39, RZ ;  /* 0x0000002700367210 */ /* 0x000fc40007f5e0ff */
        /* <DEDUP_REMOVED lines=8> */
[----:B------:R-:W-:Y:S02]  /*0eb0*/  IADD3 R74, P4, PT, R5, R39, RZ ;  /* 0x00000027054a7210 */ /* 0x000fe40007f9e0ff */
[----:B------:R-:W-:Y:S01]  /*0ec0*/  LEA.HI.X.SX32 R47, R4, R13, 0x1, P3 ;  /* 0x0000000d042f7211 */ /* 0x000fe200018f0eff */
[----:B------:R-:W-:Y:S01]  /*0ed0*/  IMAD R4, R177, 0x4, R6 ;  /* 0x00000004b1047824 */ /* 0x000fe200078e0206 */
[-C--:B------:R-:W-:Y:S02]  /*0ee0*/  IADD3 R50, P0, PT, R10, R39.reuse, RZ ;  /* 0x000000270a327210 */ /* 0x080fe40007f1e0ff */
[----:B------:R-:W-:Y:S02]  /*0ef0*/  IADD3 R48, P2, PT, R14, R39, RZ ;  /* 0x000000270e307210 */ /* 0x000fe40007f5e0ff */
[-C--:B------:R-:W-:Y:S02]  /*0f00*/  LEA.HI.X.SX32 R75, R5, R13.reuse, 0x1, P4 ;  /* 0x0000000d054b7211 */ /* 0x080fe400020f0eff */
[----:B------:R-:W-:-:S02]  /*0f10*/  LEA.HI.X.SX32 R51, R10, R13, 0x1, P0 ;  /* 0x0000000d0a337211 */ /* 0x000fc400000f0eff */
[----:B------:R-:W-:Y:S02]  /*0f20*/  LEA.HI.X.SX32 R49, R14, R13, 0x1, P2 ;  /* 0x0000000d0e317211 */ /* 0x000fe400010f0eff */
[-C--:B------:R-:W-:Y:S02]  /*0f30*/  IADD3 R72, P5, PT, R7, R39.reuse, RZ ;  /* 0x0000002707487210 */ /* 0x080fe40007fbe0ff */
[-C--:B------:R-:W-:Y:S02]  /*0f40*/  IADD3 R70, P6, PT, R9, R39.reuse, RZ ;  /* 0x0000002709467210 */ /* 0x080fe40007fde0ff */
[-C--:B------:R-:W-:Y:S02]  /*0f50*/  IADD3 R44, P0, PT, R12, R39.reuse, RZ ;  /* 0x000000270c2c7210 */ /* 0x080fe40007f1e0ff */
[-C--:B------:R-:W-:Y:S02]  /*0f60*/  IADD3 R42, P2, PT, R0, R39.reuse, RZ ;  /* 0x00000027002a7210 */ /* 0x080fe40007f5e0ff */
[----:B------:R-:W-:-:S02]  /*0f70*/  IADD3 R40, P3, PT, R6, R39, RZ ;  /* 0x0000002706287210 */ /* 0x000fc40007f7e0ff */
[----:B------:R-:W-:Y:S02]  /*0f80*/  IADD3 R38, P4, PT, R4, R39, RZ ;  /* 0x0000002704267210 */ /* 0x000fe40007f9e0ff */
[----:B-1----:R-:W-:Y:S02]  /*0f90*/  R2UR UR12, R33 ;  /* 0x00000000210c72ca */ /* 0x002fe400000e0000 */
[-C--:B------:R-:W-:Y:S02]  /*0fa0*/  LEA.HI.X.SX32 R73, R7, R13.reuse, 0x1, P5 ;  /* 0x0000000d07497211 */ /* 0x080fe400028f0eff */
[-C--:B------:R-:W-:Y:S02]  /*0fb0*/  LEA.HI.X.SX32 R71, R9, R13.reuse, 0x1, P6 ;  /* 0x0000000d09477211 */ /* 0x080fe400030f0eff */
[-C--:B------:R-:W-:Y:S02]  /*0fc0*/  LEA.HI.X.SX32 R45, R12, R13.reuse, 0x1, P0 ;  /* 0x0000000d0c2d7211 */ /* 0x080fe400000f0eff */
[----:B------:R-:W-:-:S02]  /*0fd0*/  LEA.HI.X.SX32 R43, R0, R13, 0x1, P2 ;  /* 0x0000000d002b7211 */ /* 0x000fc400010f0eff */
[-C--:B------:R-:W-:Y:S02]  /*0fe0*/  LEA.HI.X.SX32 R41, R6, R13.reuse, 0x1, P3 ;  /* 0x0000000d06297211 */ /* 0x080fe400018f0eff */
[----:B------:R-:W-:Y:S02]  /*0ff0*/  LEA.HI.X.SX32 R39, R4, R13, 0x1, P4 ;  /* 0x0000000d04277211 */ /* 0x000fe400020f0eff */
[----:B------:R-:W-:Y:S01]  /*1000*/  LOP3.LUT R36, R36, 0x7f, R3, 0x78, !PT ;  /* 0x0000007f24247812 */ /* 0x000fe200078e7803 */
[----:B------:R-:W-:Y:S06]  /*1010*/  @P1 BRA `(.L_x_5) ;  /* 0x0000000000181947 */ /* 0x000fec0003800000 */
[----:B------:R-:W-:Y:S01]  /*1020*/  ELECT P0, URZ, PT ;  /* 0x0000000000ff782f */ /* 0x000fe20003800000 */
[----:B------:R-:W-:Y:S01]  /*1030*/  IMAD.MOV.U32 R0, RZ, RZ, 0x1 ;  /* 0x00000001ff007424 */ /* 0x000fe200078e00ff */
[----:B------:R-:W-:Y:S01]  /*1040*/  UMOV UR4, 0x40 ;  /* 0x0000004000047882 */ /* 0x000fe20000000000 */
[----:B------:R-:W-:Y:S01]  /*1050*/  UVIRTCOUNT.DEALLOC.SMPOOL 0x80 ;  /* 0x000000800000784c */ /* 0x000fe20000000000 */
[----:B------:R-:W-:-:S09]  /*1060*/  ULEA UR4, UR6, UR4, 0x18 ;  /* 0x0000000406047291 */ /* 0x000fd2000f8ec0ff */
[----:B------:R0:W-:Y:S03]  /*1070*/  @P0 STS.U8 [UR4], R0 ;  /* 0x00000000ff000988 */ /* 0x0001e60008000004 */
.L_x_5:
[----:B------:R-:W-:Y:S01]  /*1080*/  USHF.L.U32 UR4, UR24, 0x15, URZ ;  /* 0x0000001518047899 */ /* 0x000fe200080006ff */
[----:B------:R-:W-:Y:S01]  /*1090*/  LOP3.LUT R37, R36, 0x20, RZ, 0x3c, !PT ;  /* 0x0000002024257812 */ /* 0x000fe200078e3cff */
[----:B------:R-:W-:Y:S01]  /*10a0*/  ULOP3.LUT UR17, UR24, 0x4, URZ, 0xc0, !UPT ;  /* 0x0000000418117892 */ /* 0x000fe2000f8ec0ff */
[----:B------:R-:W-:Y:S01]  /*10b0*/  LOP3.LUT P2, RZ, R3, 0xff, RZ, 0xc0, !PT ;  /* 0x000000ff03ff7812 */ /* 0x000fe2000784c0ff */
[----:B------:R-:W-:Y:S01]  /*10c0*/  ULOP3.LUT UR6, UR4, 0x600000, URZ, 0xc0, !UPT ;  /* 0x0060000004067892 */ /* 0x000fe2000f8ec0ff */
[----:B-----5:R-:W-:Y:S01]  /*10d0*/  STS.U8 [R36+UR14+0x8000], R23 ;  /* 0x0080001724007988 */ /* 0x020fe2000800000e */
[----:B------:R-:W-:Y:S01]  /*10e0*/  UMOV UR5, 0x1 ;  /* 0x0000000100057882 */ /* 0x000fe20000000000 */
[----:B------:R-:W-:Y:S01]  /*10f0*/  UIADD3 UR18, UPT, UPT, UR14, 0x9000, URZ ;  /* 0x000090000e127890 */ /* 0x000fe2000fffe0ff */
[----:B------:R-:W-:Y:S01]  /*1100*/  ISETP.LT.AND P3, PT, RZ, UR11, PT ;  /* 0x0000000bff007c0c */ /* 0x000fe2000bf61270 */
[----:B------:R-:W-:Y:S01]  /*1110*/  UIADD3 UR15, UPT, UPT, UR12, UR6, URZ ;  /* 0x000000060c0f7290 */ /* 0x000fe2000fffe0ff */
[----:B------:R-:W-:Y:S01]  /*1120*/  STS.U8 [R36+UR14+0x8200], R25 ;  /* 0x0082001924007988 */ /* 0x000fe2000800000e */
[----:B------:R-:W-:-:S02]  /*1130*/  PRMT R5, RZ, 0x7610, R5 ;  /* 0x00007610ff057816 */ /* 0x000fc40000000005 */
[----:B------:R-:W-:Y:S01]  /*1140*/  ULEA UR15, UR17, UR15, 0x3 ;  /* 0x0000000f110f7291 */ /* 0x000fe2000f8e18ff */
[----:B------:R-:W-:Y:S01]  /*1150*/  STS.U8 [R36+UR14+0x8400], R27 ;  /* 0x0084001b24007988 */ /* 0x000fe2000800000e */
[----:B------:R-:W-:Y:S01]  /*1160*/  PRMT R7, RZ, 0x7610, R7 ;  /* 0x00007610ff077816 */ /* 0x000fe20000000007 */
[----:B------:R-:W-:Y:S01]  /*1170*/  VOTEU.ALL UP0, P2 ;  /* 0x0000000000ff7886 */ /* 0x000fe20001000000 */
[----:B------:R-:W-:Y:S01]  /*1180*/  VOTEU.ALL UP1, P2 ;  /* 0x0000000000ff7886 */ /* 0x000fe20001020000 */
[----:B------:R-:W-:Y:S03]  /*1190*/  STS.U8 [R36+UR14+0x8600], R29 ;  /* 0x0086001d24007988 */ /* 0x000fe6000800000e */
[----:B------:R-:W-:-:S04]  /*11a0*/  @!UP0 UIADD3 UR8, UPT, UPT, -UR5, 0x100000, URZ ;  /* 0x0010000005088890 */ /* 0x000fc8000fffe1ff */
[----:B------:R-:W-:Y:S02]  /*11b0*/  @!UP0 USHF.L.U32 UR9, UR8, 0xb, URZ ;  /* 0x0000000b08098899 */ /* 0x000fe400080006ff */
[----:B------:R-:W-:Y:S01]  /*11c0*/  @!UP0 USHF.L.U32 UR8, UR8, 0x1, URZ ;  /* 0x0000000108088899 */ /* 0x000fe200080006ff */
[----:B------:R-:W-:Y:S04]  /*11d0*/  STS.U8 [R36+UR14+0x8800], R31 ;  /* 0x0088001f24007988 */ /* 0x000fe8000800000e */
[----:B------:R1:W-:Y:S04]  /*11e0*/  STS.U8 [R36+UR14+0x8a00], R17 ;  /* 0x008a001124007988 */ /* 0x0003e8000800000e */
[----:B------:R2:W-:Y:S04]  /*11f0*/  STS.U8 [R36+UR14+0x8c00], R19 ;  /* 0x008c001324007988 */ /* 0x0005e8000800000e */
[----:B------:R3:W-:Y:S04]  /*1200*/  STS.U8 [R36+UR14+0x8e00], R21 ;  /* 0x008e001524007988 */ /* 0x0007e8000800000e */
[----:B------:R-:W-:Y:S04]  /*1210*/  STS.U8 [R37+UR14+0x8100], R26 ;  /* 0x0081001a25007988 */ /* 0x000fe8000800000e */
[----:B------:R-:W-:Y:S04]  /*1220*/  STS.U8 [R37+UR14+0x8500], R30 ;  /* 0x0085001e25007988 */ /* 0x000fe8000800000e */
[----:B------:R-:W-:Y:S04]  /*1230*/  STS.U8 [R37+UR14+0x8900], R34 ;  /* 0x0089002225007988 */ /* 0x000fe8000800000e */
[----:B------:R4:W-:Y:S04]  /*1240*/  STS.U8 [R37+UR14+0x8300], R28 ;  /* 0x0083001c25007988 */ /* 0x0009e8000800000e */
[----:B------:R0:W-:Y:S04]  /*1250*/  STS.U8 [R37+UR14+0x8700], R32 ;  /* 0x0087002025007988 */ /* 0x0001e8000800000e */
[----:B------:R0:W-:Y:S04]  /*1260*/  STS.U8 [R37+UR14+0x8b00], R80 ;  /* 0x008b005025007988 */ /* 0x0001e8000800000e */
[----:B------:R0:W-:Y:S04]  /*1270*/  STS.U8 [R37+UR14+0x8d00], R82 ;  /* 0x008d005225007988 */ /* 0x0001e8000800000e */
[----:B------:R0:W-:Y:S01]  /*1280*/  STS.U8 [R37+UR14+0x8f00], R84 ;  /* 0x008f005425007988 */ /* 0x0001e2000800000e */
[----:B------:R-:W-:Y:S01]  /*1290*/  STTM.16dp32bit_t0_t15.x16 tmem[UR15], RZ ;  /* 0x000000ff000079ed */ /* 0x000fe20008a0000f */
[----:B------:R-:W-:Y:S01]  /*12a0*/  STTM.16dp32bit_t16_t31.x16 tmem[UR15+0x10], RZ ;  /* 0x000010ff000079ed */ /* 0x000fe20008a2000f */
[----:B------:R-:W0:Y:S02]  /*12b0*/  FENCE.VIEW.ASYNC.T ;  /* 0x00000000000073c6 */ /* 0x000e240000000200 */
[----:B0-----:R-:W-:Y:S01]  /*12c0*/  BAR.SYNC.DEFER_BLOCKING 0x0 ;  /* 0x0000000000007b1d */ /* 0x001fe20000010000 */
[----:B------:R-:W-:-:S02]  /*12d0*/  PRMT R9, RZ, 0x7610, R9 ;  /* 0x00007610ff097816 */ /* 0x000fc40000000009 */
[----:B------:R-:W-:Y:S02]  /*12e0*/  PRMT R11, RZ, 0x7610, R11 ;  /* 0x00007610ff0b7816 */ /* 0x000fe4000000000b */
[----:B------:R-:W-:Y:S01]  /*12f0*/  PRMT R13, RZ, 0x7610, R13 ;  /* 0x00007610ff0d7816 */ /* 0x000fe2000000000d */
[----:B------:R-:W0:Y:S02]  /*1300*/  FENCE.VIEW.ASYNC.S ;  /* 0x00000000000073c6 */ /* 0x000e240000000000 */
[----:B0-----:R0:W0:Y:S02]  /*1310*/  @!UP1 SYNCS.EXCH.64 URZ, [UR18], UR8 ;  /* 0x0000000812ff95b2 */ /* 0x0010240008000100 */
[----:B0-----:R-:W-:Y:S01]  /*1320*/  BAR.SYNC.DEFER_BLOCKING 0x0 ;  /* 0x0000000000007b1d */ /* 0x001fe20000010000 */
[----:B------:R-:W-:Y:S02]  /*1330*/  PRMT R15, RZ, 0x7610, R15 ;  /* 0x00007610ff0f7816 */ /* 0x000fe4000000000f */
[----:B-1----:R-:W-:-:S02]  /*1340*/  PRMT R17, RZ, 0x7610, R17 ;  /* 0x00007610ff117816 */ /* 0x002fc40000000011 */
[----:B--2---:R-:W-:Y:S02]  /*1350*/  PRMT R19, RZ, 0x7610, R19 ;  /* 0x00007610ff137816 */ /* 0x004fe40000000013 */
[----:B---3--:R-:W-:Y:S02]  /*1360*/  PRMT R21, RZ, 0x7610, R21 ;  /* 0x00007610ff157816 */ /* 0x008fe40000000015 */
[----:B------:R-:W-:Y:S02]  /*1370*/  PRMT R23, RZ, 0x7610, R23 ;  /* 0x00007610ff177816 */ /* 0x000fe40000000017 */
[----:B------:R-:W-:Y:S02]  /*1380*/  PRMT R25, RZ, 0x7610, R25 ;  /* 0x00007610ff197816 */ /* 0x000fe40000000019 */
[----:B------:R-:W-:Y:S02]  /*1390*/  PRMT R27, RZ, 0x7610, R27 ;  /* 0x00007610ff1b7816 */ /* 0x000fe4000000001b */
[----:B------:R-:W-:-:S02]  /*13a0*/  PRMT R29, RZ, 0x7610, R29 ;  /* 0x00007610ff1d7816 */ /* 0x000fc4000000001d */
[----:B------:R-:W-:Y:S02]  /*13b0*/  PRMT R31, RZ, 0x7610, R31 ;  /* 0x00007610ff1f7816 */ /* 0x000fe4000000001f */
[----:B------:R-:W-:Y:S02]  /*13c0*/  PRMT R33, RZ, 0x7610, R33 ;  /* 0x00007610ff217816 */ /* 0x000fe40000000021 */
[----:B------:R-:W-:Y:S02]  /*13d0*/  PRMT R35, RZ, 0x7610, R35 ;  /* 0x00007610ff237816 */ /* 0x000fe40000000023 */
[----:B------:R-:W-:Y:S01]  /*13e0*/  PRMT R0, RZ, 0x7610, R0 ;  /* 0x00007610ff007816 */ /* 0x000fe20000000000 */
[----:B------:R-:W2:Y:S01]  /*13f0*/  @P3 LDG.E.U8 R5, desc[UR28][R174.64] ;  /* 0x0000001cae053981 */ /* 0x000ea2000c1e1100 */
[----:B------:R-:W-:Y:S02]  /*1400*/  PRMT R4, RZ, 0x7610, R4 ;  /* 0x00007610ff047816 */ /* 0x000fe40000000004 */
[----:B------:R-:W-:Y:S01]  /*1410*/  PRMT R6, RZ, 0x7610, R6 ;  /* 0x00007610ff067816 */ /* 0x000fe20000000006 */
[----:B------:R-:W3:Y:S01]  /*1420*/  @P3 LDG.E.U8 R7, desc[UR28][R166.64] ;  /* 0x0000001ca6073981 */ /* 0x000ee2000c1e1100 */
[----:B------:R-:W-:-:S02]  /*1430*/  PRMT R8, RZ, 0x7610, R8 ;  /* 0x00007610ff087816 */ /* 0x000fc40000000008 */
[----:B------:R-:W-:Y:S01]  /*1440*/  PRMT R10, RZ, 0x7610, R10 ;  /* 0x00007610ff0a7816 */ /* 0x000fe2000000000a */
[----:B------:R-:W3:Y:S01]  /*1450*/  @P3 LDG.E.U8 R9, desc[UR28][R162.64] ;  /* 0x0000001ca2093981 */ /* 0x000ee2000c1e1100 */
[----:B------:R-:W-:Y:S02]  /*1460*/  PRMT R12, RZ, 0x7610, R12 ;  /* 0x00007610ff0c7816 */ /* 0x000fe4000000000c */
[----:B------:R-:W-:Y:S01]  /*1470*/  PRMT R14, RZ, 0x7610, R14 ;  /* 0x00007610ff0e7816 */ /* 0x000fe2000000000e */
[----:B------:R-:W3:Y:S01]  /*1480*/  @P3 LDG.E.U8 R11, desc[UR28][R158.64] ;  /* 0x0000001c9e0b3981 */ /* 0x000ee2000c1e1100 */
[----:B------:R-:W-:Y:S02]  /*1490*/  PRMT R16, RZ, 0x7610, R16 ;  /* 0x00007610ff107816 */ /* 0x000fe40000000010 */
[----:B------:R-:W-:Y:S01]  /*14a0*/  PRMT R18, RZ, 0x7610, R18 ;  /* 0x00007610ff127816 */ /* 0x000fe20000000012 */
[----:B------:R-:W3:Y:S01]  /*14b0*/  @P3 LDG.E.U8 R13, desc[UR28][R150.64] ;  /* 0x0000001c960d3981 */ /* 0x000ee2000c1e1100 */
[----:B------:R-:W-:-:S02]  /*14c0*/  PRMT R20, RZ, 0x7610, R20 ;  /* 0x00007610ff147816 */ /* 0x000fc40000000014 */
[----:B------:R-:W-:Y:S01]  /*14d0*/  PRMT R22, RZ, 0x7610, R22 ;  /* 0x00007610ff167816 */ /* 0x000fe20000000016 */
[----:B------:R-:W3:Y:S01]  /*14e0*/  @P3 LDG.E.U8 R15, desc[UR28][R146.64] ;  /* 0x0000001c920f3981 */ /* 0x000ee2000c1e1100 */
[----:B------:R-:W-:Y:S02]  /*14f0*/  PRMT R24, RZ, 0x7610, R24 ;  /* 0x00007610ff187816 */ /* 0x000fe40000000018 */
[----:B----4-:R-:W-:Y:S01]  /*1500*/  PRMT R28, RZ, 0x7610, R28 ;  /* 0x00007610ff1c7816 */ /* 0x010fe2000000001c */
[----:B------:R-:W4:Y:S01]  /*1510*/  @P3 LDG.E.U8 R17, desc[UR28][R66.64] ;  /* 0x0000001c42113981 */ /* 0x000f22000c1e1100 */
[----:B------:R-:W-:Y:S02]  /*1520*/  PRMT R26, RZ, 0x7610, R26 ;  /* 0x00007610ff1a7816 */ /* 0x000fe4000000001a */
[----:B------:R-:W-:Y:S01]  /*1530*/  PRMT R30, RZ, 0x7610, R30 ;  /* 0x00007610ff1e7816 */ /* 0x000fe2000000001e */
[----:B------:R-:W4:Y:S01]  /*1540*/  @P3 LDG.E.U8 R19, desc[UR28][R62.64] ;  /* 0x0000001c3e133981 */ /* 0x000f22000c1e1100 */
[----:B------:R-:W-:-:S03]  /*1550*/  PRMT R32, RZ, 0x7610, R32 ;  /* 0x00007610ff207816 */ /* 0x000fc60000000020 */
[----:B------:R-:W4:Y:S04]  /*1560*/  @P3 LDG.E.U8 R21, desc[UR28][R60.64] ;  /* 0x0000001c3c153981 */ /* 0x000f28000c1e1100 */
        /* <DEDUP_REMOVED lines=22> */
[----:B------:R-:W4:Y:S01]  /*16d0*/  @P3 LDG.E.U8 R32, desc[UR28][R68.64] ;  /* 0x0000001c44203981 */ /* 0x000f22000c1e1100 */
[----:B------:R-:W-:-:S04]  /*16e0*/  @!UP0 UIADD3 UR8, UPT, UPT, -UR5, 0x100000, URZ ;  /* 0x0010000005088890 */ /* 0x000fc8000fffe1ff */
[----:B------:R-:W-:Y:S02]  /*16f0*/  @!UP0 USHF.L.U32 UR9, UR8, 0xb, URZ ;  /* 0x0000000b08098899 */ /* 0x000fe400080006ff */
[----:B------:R-:W-:Y:S01]  /*1700*/  @!UP0 USHF.L.U32 UR8, UR8, 0x1, URZ ;  /* 0x0000000108088899 */ /* 0x000fe200080006ff */
[----:B------:R-:W-:Y:S01]  /*1710*/  VOTEU.ALL UP1, P2 ;  /* 0x0000000000ff7886 */ /* 0x000fe20001020000 */
[----:B------:R-:W-:-:S04]  /*1720*/  @!UP0 UIADD3 UR4, UPT, UPT, -UR5, 0x100000, URZ ;  /* 0x0010000005048890 */ /* 0x000fc8000fffe1ff */
[----:B------:R-:W-:Y:S02]  /*1730*/  @!UP0 USHF.L.U32 UR5, UR4, 0xb, URZ ;  /* 0x0000000b04058899 */ /* 0x000fe400080006ff */
[----:B------:R-:W-:Y:S01]  /*1740*/  @!UP0 USHF.L.U32 UR4, UR4, 0x1, URZ ;  /* 0x0000000104048899 */ /* 0x000fe200080006ff */
[----:B------:R-:W-:Y:S01]  /*1750*/  ISETP.EQ.U32.AND P4, PT, RZ, UR24, P3 ;  /* 0x00000018ff007c0c */ /* 0x000fe20009f82070 */
[----:B------:R-:W-:-:S04]  /*1760*/  UIADD3 UR16, UPT, UPT, UR12, 0x100000, URZ ;  /* 0x001000000c107890 */ /* 0x000fc8000fffe0ff */
[----:B------:R-:W-:Y:S01]  /*1770*/  UIADD3 UR6, UPT, UPT, UR6, UR16, URZ ;  /* 0x0000001006067290 */ /* 0x000fe2000fffe0ff */
[----:B------:R0:W1:Y:S01]  /*1780*/  @!UP1 SYNCS.EXCH.64 URZ, [UR14+0x9008], UR8 ;  /* 0x009008080eff95b2 */ /* 0x0000620008000100 */
[----:B------:R-:W-:Y:S02]  /*1790*/  VOTEU.ALL UP1, P2 ;  /* 0x0000000000ff7886 */ /* 0x000fe40001020000 */
[----:B------:R-:W-:Y:S02]  /*17a0*/  ULEA UR17, UR17, UR6, 0x4 ;  /* 0x0000000611117291 */ /* 0x000fe4000f8e20ff */
[----:B------:R-:W-:Y:S02]  /*17b0*/  UIADD3 UR10, UPT, UPT, UR14, 0x4000, URZ ;  /* 0x000040000e0a7890 */ /* 0x000fe4000fffe0ff */
[----:B--2---:R0:W-:Y:S04]  /*17c0*/  STS.U8 [R36+UR14+0x2000], R5 ;  /* 0x0020000524007988 */ /* 0x0041e8000800000e */
[----:B---3--:R0:W-:Y:S04]  /*17d0*/  STS.U8 [R36+UR14+0x2200], R7 ;  /* 0x0022000724007988 */ /* 0x0081e8000800000e */
[----:B------:R0:W-:Y:S04]  /*17e0*/  STS.U8 [R36+UR14+0x2400], R9 ;  /* 0x0024000924007988 */ /* 0x0001e8000800000e */
[----:B------:R0:W-:Y:S04]  /*17f0*/  STS.U8 [R36+UR14+0x2600], R11 ;  /* 0x0026000b24007988 */ /* 0x0001e8000800000e */
[----:B------:R0:W-:Y:S04]  /*1800*/  STS.U8 [R36+UR14+0x2800], R13 ;  /* 0x0028000d24007988 */ /* 0x0001e8000800000e */
[----:B------:R0:W-:Y:S04]  /*1810*/  STS.U8 [R36+UR14+0x2a00], R15 ;  /* 0x002a000f24007988 */ /* 0x0001e8000800000e */
[----:B----4-:R0:W-:Y:S04]  /*1820*/  STS.U8 [R36+UR14+0x2c00], R17 ;  /* 0x002c001124007988 */ /* 0x0101e8000800000e */
[----:B------:R0:W-:Y:S04]  /*1830*/  STS.U8 [R36+UR14+0x2e00], R19 ;  /* 0x002e001324007988 */ /* 0x0001e8000800000e */
        /* <DEDUP_REMOVED lines=23> */
[----:B------:R0:W-:Y:S01]  /*19b0*/  STS.U8 [R37+UR14+0x3f00], R32 ;  /* 0x003f002025007988 */ /* 0x0001e2000800000e */
[----:B-1----:R1:W-:Y:S06]  /*19c0*/  MEMBAR.ALL.CTA ;  /* 0x0000000000007992 */ /* 0x0023ec0000008000 */
[----:B-1----:R-:W-:Y:S04]  /*19d0*/  FENCE.VIEW.ASYNC.S ;  /* 0x00000000000073c6 */ /* 0x002fe80000000000 */
[----:B------:R-:W1:Y:S02]  /*19e0*/  FENCE.VIEW.ASYNC.S ;  /* 0x00000000000073c6 */ /* 0x000e640000000000 */
[----:B-1----:R0:W1:Y:S02]  /*19f0*/  @!UP1 SYNCS.EXCH.64 URZ, [UR14+0x4000], UR4 ;  /* 0x004000040eff95b2 */ /* 0x0020640008000100 */
[----:B-1----:R-:W-:Y:S06]  /*1a00*/  BAR.SYNC.DEFER_BLOCKING 0x0 ;  /* 0x0000000000007b1d */ /* 0x002fec0000010000 */
[----:B0-----:R-:W-:Y:S05]  /*1a10*/  @!P4 BRA `(.L_x_6) ;  /* 0x00000000006cc947 */ /* 0x001fea0003800000 */
[----:B------:R-:W-:Y:S02]  /*1a20*/  UIADD3 UR4, UPT, UPT, UR14, 0x8000, URZ ;  /* 0x000080000e047890 */ /* 0x000fe4000fffe0ff */
[----:B------:R-:W-:Y:S02]  /*1a30*/  UIADD3 UR5, UPT, UPT, UR14, 0x2000, URZ ;  /* 0x000020000e057890 */ /* 0x000fe4000fffe0ff */
[----:B------:R-:W-:Y:S02]  /*1a40*/  USHF.R.U32.HI UR4, URZ, 0x4, UR4 ;  /* 0x00000004ff047899 */ /* 0x000fe40008011604 */
[----:B------:R-:W-:Y:S02]  /*1a50*/  USHF.R.U32.HI UR5, URZ, 0x4, UR5 ;  /* 0x00000004ff057899 */ /* 0x000fe40008011605 */
[----:B------:R-:W-:Y:S02]  /*1a60*/  USGXT.U32 UR6, UR4, 0xe ;  /* 0x0000000e0406789a */ /* 0x000fe40008000000 */
[----:B------:R-:W-:Y:S01]  /*1a70*/  USGXT.U32 UR8, UR5, 0xe ;  /* 0x0000000e0508789a */ /* 0x000fe20008000000 */
[----:B------:R-:W-:Y:S01]  /*1a80*/  UMOV UR20, 0xffffff80 ;  /* 0xffffff8000147882 */ /* 0x000fe20000000000 */
[----:B------:R-:W-:Y:S01]  /*1a90*/  UMOV UR21, 0x7fffbfdf ;  /* 0x7fffbfdf00157882 */ /* 0x000fe20000000000 */
[----:B------:R-:W-:Y:S01]  /*1aa0*/  UMOV UR22, 0xfffffffe ;  /* 0xfffffffe00167882 */ /* 0x000fe20000000000 */
[----:B------:R-:W-:Y:S01]  /*1ab0*/  UMOV UR23, 0x7fffbfdf ;  /* 0x7fffbfdf00177882 */ /* 0x000fe20000000000 */
[----:B------:R-:W-:Y:S01]  /*1ac0*/  UMOV UR7, URZ ;  /* 0x000000ff00077c82 */ /* 0x000fe20008000000 */
[----:B------:R-:W-:Y:S01]  /*1ad0*/  UMOV UR9, URZ ;  /* 0x000000ff00097c82 */ /* 0x000fe20008000000 */
[----:B------:R-:W-:-:S02]  /*1ae0*/  UIADD3.64 UR20, UPT, UPT, UR6, -UR20, URZ ;  /* 0x8000001406147297 */ /* 0x000fc4000fffe0ff */
[----:B------:R-:W-:Y:S01]  /*1af0*/  UIADD3.64 UR22, UPT, UPT, UR8, -UR22, URZ ;  /* 0x8000001608167297 */ /* 0x000fe2000fffe0ff */
[----:B------:R-:W-:Y:S01]  /*1b00*/  UMOV UR26, 0x0 ;  /* 0x00000000001a7882 */ /* 0x000fe20000000000 */
[----:B------:R-:W-:Y:S01]  /*1b10*/  UMOV UR27, 0x4208010 ;  /* 0x04208010001b7882 */ /* 0x000fe20000000000 */
[----:B------:R-:W-:Y:S01]  /*1b20*/  UMOV UR4, UR10 ;  /* 0x0000000a00047c82 */ /* 0x000fe20008000000 */
[----:B------:R-:W-:Y:S01]  /*1b30*/  UMOV UR5, URZ ;  /* 0x000000ff00057c82 */ /* 0x000fe20008000000 */
[----:B------:R-:W-:Y:S01]  /*1b40*/  UMOV UR7, 0x80004020 ;  /* 0x8000402000077882 */ /* 0x000fe20000000000 */
[----:B------:R-:W-:Y:S01]  /*1b50*/  UMOV UR9, 0x80004020 ;  /* 0x8000402000097882 */ /* 0x000fe20000000000 */
[----:B------:R-:W-:Y:S01]  /*1b60*/  UMOV UR30, 0x0 ;  /* 0x00000000001e7882 */ /* 0x000fe20000000000 */
[----:B------:R-:W-:Y:S01]  /*1b70*/  UMOV UR31, 0x4208010 ;  /* 0x04208010001f7882 */ /* 0x000fe20000000000 */
[----:B------:R-:W-:Y:S01]  /*1b80*/  UMOV UR4, UR4 ;  /* 0x0000000400047c82 */ /* 0x000fe20008000000 */
[----:B------:R0:W-:Y:S01]  /*1b90*/  UTCQMMA gdesc[UR6], gdesc[UR8], tmem[UR16], tmem[UR26], idesc[UR27], !UPT ;  /* 0x00ff1a08060075ea */ /* 0x0001e2000f800310 */
[----:B------:R0:W-:Y:S01]  /*1ba0*/  UTCQMMA gdesc[UR20], gdesc[UR22], tmem[UR16], tmem[UR30], idesc[UR31], UPT ;  /* 0x00ff1e16140075ea */ /* 0x0001e2000b800310 */
[----:B------:R0:W-:Y:S01]  /*1bb0*/  UTCBAR [UR4], URZ ;  /* 0x000000ff040073e9 */ /* 0x0001e200080000ff */
[----:B------:R-:W-:Y:S01]  /*1bc0*/  NOP ;  /* 0x0000000000007918 */ /* 0x000fe20000000000 */
.L_x_6:
[----:B------:R-:W-:Y:S05]  /*1bd0*/  @!P3 BRA `(.L_x_7) ;  /* 0x000000000008b947 */ /* 0x000fea0003800000 */
[----:B------:R-:W1:Y:S02]  /*1be0*/  SYNCS.PHASECHK.TRANS64.TRYWAIT P0, [UR14+0x4000], RZ ;  /* 0x004000ffff0075a7 */ /* 0x000e64000800110e */
[----:B-1----:R-:W-:Y:S05]  /*1bf0*/  @!P0 BRA `(.L_x_8) ;  /* 0x0000005800ec8947 */ /* 0x002fea0003800000 */
.L_x_7:
[----:B------:R-:W-:Y:S01]  /*1c00*/  BAR.SYNC.DEFER_BLOCKING 0x0 ;  /* 0x0000000000007b1d */ /* 0x000fe20000010000 */
[----:B------:R-:W-:Y:S02]  /*1c10*/  SHF.R.U32.HI R85, RZ, 0x7, R3 ;  /* 0x00000007ff557819 */ /* 0x000fe40000011603 */
[C---:B------:R-:W-:Y:S02]  /*1c20*/  LOP3.LUT R157, R3.reuse, 0xf, RZ, 0xc0, !PT ;  /* 0x0000000f039d7812 */ /* 0x040fe400078ec0ff */
[----:B------:R-:W-:Y:S01]  /*1c30*/  LOP3.LUT R170, R3, 0x60, RZ, 0xc0, !PT ;  /* 0x0000006003aa7812 */ /* 0x000fe200078ec0ff */
[----:B0-----:R-:W0:Y:S02]  /*1c40*/  LDCU UR6, c[0x0][0x3a8] ;  /* 0x00007500ff0677ac */ /* 0x001e240008000800 */
[----:B------:R-:W1:Y:S01]  /*1c50*/  LDC R178, c[0x0][0x3d8] ;  /* 0x0000f600ffb27b82 */ /* 0x000e620000000800 */
[----:B------:R-:W-:Y:S01]  /*1c60*/  LDTM.16dp32bit_t0_t15.x32 R4, tmem[UR17] ;  /* 0x00000011000479ee */ /* 0x000fe20008a80000 */
[----:B------:R-:W0:Y:S01]  /*1c70*/  LDTM.16dp32bit_t16_t31.x32 R4, tmem[UR17+0x20] ;  /* 0x00002011000479ee */ /* 0x000e220008aa0000 */
[----:B------:R-:W-:Y:S01]  /*1c80*/  PRMT R179, RZ, 0x7610, R179 ;  /* 0x00007610ffb37816 */ /* 0x000fe200000000b3 */
[----:B------:R-:W2:Y:S01]  /*1c90*/  LDCU.64 UR22, c[0x0][0x3d0] ;  /* 0x00007a00ff1677ac */ /* 0x000ea20008000a00 */
[----:B------:R-:W-:-:S03]  /*1ca0*/  IMAD R145, R157, 0x2, R170 ;  /* 0x000000029d917824 */ /* 0x000fc600078e02aa */
[----:B------:R-:W3:Y:S01]  /*1cb0*/  LDC.64 R142, c[0x0][0x390] ;  /* 0x0000e400ff8e7b82 */ /* 0x000ee20000000a00 */
[----:B------:R-:W4:Y:S01]  /*1cc0*/  @!P2 SYNCS.CCTL.IV [UR14+0x4000] ;  /* 0x00400000ff00a9b1 */ /* 0x000f22000800000e */
[----:B------:R-:W-:Y:S01]  /*1cd0*/  NOP ;  /* 0x0000000000007918 */ /* 0x000fe20000000000 */
[----:B--2---:R-:W-:Y:S01]  /*1ce0*/  UIMAD UR4, UR13, UR22, URZ ;  /* 0x000000160d0472a4 */ /* 0x004fe2000f8e02ff */
[----:B0-----:R-:W-:Y:S01]  /*1cf0*/  FMUL R0, R4, UR6 ;  /* 0x0000000604007c20 */ /* 0x001fe20008400000 */
[----:B------:R-:W-:Y:S01]  /*1d00*/  FMUL R81, R5, UR6 ;  /* 0x0000000605517c20 */ /* 0x000fe20008400000 */
[----:B------:R-:W-:Y:S01]  /*1d10*/  FMUL R80, R6, UR6 ;  /* 0x0000000606507c20 */ /* 0x000fe20008400000 */
[----:B------:R-:W-:Y:S01]  /*1d20*/  FMUL R82, R7, UR6 ;  /* 0x0000000607527c20 */ /* 0x000fe20008400000 */
[----:B------:R-:W-:Y:S01]  /*1d30*/  FMUL R83, R8, UR6 ;  /* 0x0000000608537c20 */ /* 0x000fe20008400000 */
[----:B------:R-:W-:Y:S01]  /*1d40*/  FMUL R87, R34, UR6 ;  /* 0x0000000622577c20 */ /* 0x000fe20008400000 */
[----:B------:R-:W-:Y:S01]  /*1d50*/  USHF.R.S32.HI UR5, URZ, 0x1f, UR4 ;  /* 0x0000001fff057899 */ /* 0x000fe20008011404 */
[----:B------:R-:W-:Y:S01]  /*1d60*/  FMNMX3 R80, R0, R81, R80, !PT ;  /* 0x0000005100507276 */ /* 0x000fe20007800050 */
[----:B------:R-:W-:Y:S01]  /*1d70*/  FMUL R0, R9, UR6 ;  /* 0x0000000609007c20 */ /* 0x000fe20008400000 */
[----:B------:R-:W-:-:S02]  /*1d80*/  FMUL R81, R10, UR6 ;  /* 0x000000060a517c20 */ /* 0x000fc40008400000 */
[----:B------:R-:W-:Y:S01]  /*1d90*/  FMNMX3 R82, R80, R82, R83, !PT ;  /* 0x0000005250527276 */ /* 0x000fe20007800053 */
[----:B------:R-:W-:Y:S01]  /*1da0*/  FMUL R80, R11, UR6 ;  /* 0x000000060b507c20 */ /* 0x000fe20008400000 */
[----:B------:R-:W-:Y:S02]  /*1db0*/  FMUL R83, R12, UR6 ;  /* 0x000000060c537c20 */ /* 0x000fe40008400000 */
[----:B------:R-:W-:Y:S01]  /*1dc0*/  FMNMX3 R82, R82, R0, R81, !PT ;  /* 0x0000000052527276 */ /* 0x000fe20007800051 */
[----:B------:R-:W-:Y:S01]  /*1dd0*/  FMUL R0, R13, UR6 ;  /* 0x000000060d007c20 */ /* 0x000fe20008400000 */
[----:B------:R-:W-:Y:S02]  /*1de0*/  FMUL R81, R14, UR6 ;  /* 0x000000060e517c20 */ /* 0x000fe40008400000 */
        /* <DEDUP_REMOVED lines=16> */
[----:B------:R-:W-:-:S03]  /*1ef0*/  FMUL R81, R26, UR6 ;  /* 0x000000061a517c20 */ /* 0x000fc60008400000 */
[----:B------:R-:W-:Y:S01]  /*1f00*/  FMNMX3 R82, R0, R80, R83, !PT ;  /* 0x0000005000527276 */ /* 0x000fe20007800053 */
[----:B------:R-:W-:Y:S01]  /*1f10*/  FMUL R0, R25, UR6 ;  /* 0x0000000619007c20 */ /* 0x000fe20008400000 */
[----:B------:R-:W-:Y:S01]  /*1f20*/  FMUL R80, R27, UR6 ;  /* 0x000000061b507c20 */ /* 0x000fe20008400000 */
[----:B------:R-:W-:-:S03]  /*1f30*/  FMUL R83, R28, UR6 ;  /* 0x000000061c537c20 */ /* 0x000fc60008400000 */
[----:B------:R-:W-:Y:S01]  /*1f40*/  FMNMX3 R84, R82, R0, R81, !PT ;  /* 0x0000000052547276 */ /* 0x000fe20007800051 */
[----:B------:R-:W-:Y:S01]  /*1f50*/  FMUL R81, R29, UR6 ;  /* 0x000000061d517c20 */ /* 0x000fe20008400000 */
[----:B------:R-:W-:Y:S01]  /*1f60*/  SGXT.U32 R0, R85, 0x1 ;  /* 0x000000015500781a */ /* 0x000fe20000000000 */
[----:B------:R-:W-:Y:S01]  /*1f70*/  FMUL R82, R30, UR6 ;  /* 0x000000061e527c20 */ /* 0x000fe20008400000 */
[----:B------:R-:W-:-:S03]  /*1f80*/  FMNMX3 R80, R84, R80, R83, !PT ;  /* 0x0000005054507276 */ /* 0x000fc60007800053 */
[----:B-1----:R-:W-:Y:S01]  /*1f90*/  IMAD R83, R0, R178, RZ ;  /* 0x000000b200537224 */ /* 0x002fe200078e02ff */
[----:B------:R-:W-:Y:S01]  /*1fa0*/  FMNMX3 R85, R80, R81, R82, !PT ;  /* 0x0000005150557276 */ /* 0x000fe20007800052 */
[----:B------:R-:W-:Y:S01]  /*1fb0*/  FMUL R80, R31, UR6 ;  /* 0x000000061f507c20 */ /* 0x000fe20008400000 */
[----:B------:R-:W-:Y:S01]  /*1fc0*/  FMUL R81, R32, UR6 ;  /* 0x0000000620517c20 */ /* 0x000fe20008400000 */
[----:B------:R-:W-:Y:S01]  /*1fd0*/  LOP3.LUT R0, R3, 0x7f, RZ, 0xc0, !PT ;  /* 0x0000007f03007812 */ /* 0x000fe200078ec0ff */
[C---:B------:R-:W-:Y:S02]  /*1fe0*/  IMAD R84, R178.reuse, 0x2, R83 ;  /* 0x00000002b2547824 */ /* 0x040fe400078e0253 */
[----:B------:R-:W-:Y:S01]  /*1ff0*/  FMUL R82, R33, UR6 ;  /* 0x0000000621527c20 */ /* 0x000fe20008400000 */
[----:B------:R-:W-:Y:S01]  /*2000*/  FMNMX3 R80, R85, R80, R81, !PT ;  /* 0x0000005055507276 */ /* 0x000fe20007800051 */
[----:B------:R-:W-:Y:S02]  /*2010*/  IMAD R85, R178, 0x2, R84 ;  /* 0x00000002b2557824 */ /* 0x000fe400078e0254 */
[----:B------:R-:W-:-:S02]  /*2020*/  IMAD R81, R0, UR23, RZ ;  /* 0x0000001700517c24 */ /* 0x000fc4000f8e02ff */
[----:B------:R-:W-:Y:S01]  /*2030*/  FMUL R0, R35, UR6 ;  /* 0x0000000623007c20 */ /* 0x000fe20008400000 */
[----:B------:R-:W-:Y:S01]  /*2040*/  FMNMX3 R89, R80, R82, R87, !PT ;  /* 0x0000005250597276 */ /* 0x000fe20007800057 */
[----:B------:R-:W-:Y:S01]  /*2050*/  IMAD R87, R178, 0x2, R85 ;  /* 0x00000002b2577824 */ /* 0x000fe200078e0255 */
[----:B---3--:R-:W-:Y:S02]  /*2060*/  IADD3 R142, P0, P5, R81, UR4, R142 ;  /* 0x00000004518e7c10 */ /* 0x008fe4000fd1e08e */
[----:B------:R-:W-:Y:S01]  /*2070*/  FMNMX R98, R0, R89, !PT ;  /* 0x0000005900627209 */ /* 0x000fe20007800000 */
[C---:B------:R-:W-:Y:S01]  /*2080*/  IMAD R89, R178.reuse, 0x2, R87 ;  /* 0x00000002b2597824 */ /* 0x040fe200078e0257 */
[----:B------:R-:W-:Y:S02]  /*2090*/  SHF.R.S32.HI R80, RZ, 0x1f, R81 ;  /* 0x0000001fff507819 */ /* 0x000fe40000011451 */
[----:B------:R-:W-:Y:S01]  /*20a0*/  LOP3.LUT R0, R3, 0x1f, RZ, 0xc0, !PT ;  /* 0x0000001f03007812 */ /* 0x000fe200078ec0ff */
[----:B------:R-:W-:Y:S01]  /*20b0*/  IMAD R91, R178, 0x2, R89 ;  /* 0x00000002b25b7824 */ /* 0x000fe200078e0259 */
[----:B------:R-:W0:Y:S01]  /*20c0*/  SHFL.BFLY PT, R105, R98, 0x10, 0x1f ;  /* 0x0e001f0062697f89 */ /* 0x000e2200000e0000 */
[----:B------:R-:W-:-:S02]  /*20d0*/  IADD3.X R176, PT, PT, R80, UR5, R143, P0, P5 ;  /* 0x0000000550b07c10 */ /* 0x000fc400087ea48f */
[----:B------:R-:W-:Y:S01]  /*20e0*/  IMAD R93, R178, 0x2, R91 ;  /* 0x00000002b25d7824 */ /* 0x000fe200078e025b */
[CC--:B------:R-:W-:Y:S02]  /*20f0*/  IADD3 R80, P0, PT, R83.reuse, R142.reuse, RZ ;  /* 0x0000008e53507210 */ /* 0x0c0fe40007f1e0ff */
[----:B------:R-:W-:Y:S01]  /*2100*/  IADD3 R82, P5, PT, R84, R142, RZ ;  /* 0x0000008e54527210 */ /* 0x000fe20007fbe0ff */
[----:B------:R-:W-:Y:S01]  /*2110*/  IMAD R95, R178, 0x2, R93 ;  /* 0x00000002b25f7824 */ /* 0x000fe200078e025d */
[-C--:B------:R-:W-:Y:S02]  /*2120*/  LEA.HI.X.SX32 R81, R83, R176.reuse, 0x1, P0 ;  /* 0x000000b053517211 */ /* 0x080fe400000f0eff */
[----:B------:R-:W-:Y:S01]  /*2130*/  LEA.HI.X.SX32 R83, R84, R176, 0x1, P5 ;  /* 0x000000b054537211 */ /* 0x000fe200028f0eff */
[C---:B------:R-:W-:Y:S01]  /*2140*/  IMAD R97, R178.reuse, 0x2, R95 ;  /* 0x00000002b2617824 */ /* 0x040fe200078e025f */
[-C--:B------:R-:W-:Y:S02]  /*2150*/  IADD3 R84, P0, PT, R85, R142.reuse, RZ ;  /* 0x0000008e55547210 */ /* 0x080fe40007f1e0ff */
[----:B------:R-:W-:Y:S01]  /*2160*/  IADD3 R88, P6, PT, R89, R142, RZ ;  /* 0x0000008e59587210 */ /* 0x000fe20007fde0ff */
[----:B------:R-:W-:Y:S01]  /*2170*/  IMAD R99, R178, 0x2, R97 ;  /* 0x00000002b2637824 */ /* 0x000fe200078e0261 */
[----:B------:R-:W-:-:S02]  /*2180*/  LEA.HI.X.SX32 R85, R85, R176, 0x1, P0 ;  /* 0x000000b055557211 */ /* 0x000fc400000f0eff */
[----:B------:R-:W-:Y:S01]  /*2190*/  LEA.HI.X.SX32 R89, R89, R176, 0x1, P6 ;  /* 0x000000b059597211 */ /* 0x000fe200030f0eff */
[C---:B------:R-:W-:Y:S01]  /*21a0*/  IMAD R101, R178.reuse, 0x2, R99 ;  /* 0x00000002b2657824 */ /* 0x040fe200078e0263 */
[-C--:B------:R-:W-:Y:S02]  /*21b0*/  IADD3 R90, P0, PT, R91, R142.reuse, RZ ;  /* 0x0000008e5b5a7210 */ /* 0x080fe40007f1e0ff */
[-C--:B------:R-:W-:Y:S01]  /*21c0*/  IADD3 R92, P6, PT, R93, R142.reuse, RZ ;  /* 0x0000008e5d5c7210 */ /* 0x080fe20007fde0ff */
[----:B------:R-:W-:Y:S01]  /*21d0*/  IMAD R103, R178, 0x2, R101 ;  /* 0x00000002b2677824 */ /* 0x000fe200078e0265 */
[----:B0-----:R-:W-:Y:S02]  /*21e0*/  FMNMX R129, R98, R105, !PT ;  /* 0x0000006962817209 */ /* 0x001fe40007800000 */
[----:B------:R-:W-:Y:S01]  /*21f0*/  IADD3 R86, P5, PT, R87, R142, RZ ;  /* 0x0000008e57567210 */ /* 0x000fe20007fbe0ff */
[----:B------:R-:W-:Y:S01]  /*2200*/  IMAD R105, R178, 0x2, R103 ;  /* 0x00000002b2697824 */ /* 0x000fe200078e0267 */
[----:B------:R-:W-:-:S02]  /*2210*/  LEA.HI.X.SX32 R91, R91, R176, 0x1, P0 ;  /* 0x000000b05b5b7211 */ /* 0x000fc400000f0eff */
[----:B------:R-:W-:Y:S01]  /*2220*/  LEA.HI.X.SX32 R93, R93, R176, 0x1, P6 ;  /* 0x000000b05d5d7211 */ /* 0x000fe200030f0eff */
[C---:B------:R-:W-:Y:S01]  /*2230*/  IMAD R107, R178.reuse, 0x2, R105 ;  /* 0x00000002b26b7824 */ /* 0x040fe200078e0269 */
[-C--:B------:R-:W-:Y:S02]  /*2240*/  IADD3 R94, P0, PT, R95, R142.reuse, RZ ;  /* 0x0000008e5f5e7210 */ /* 0x080fe40007f1e0ff */
[----:B------:R-:W-:Y:S01]  /*2250*/  IADD3 R96, P6, PT, R97, R142, RZ ;  /* 0x0000008e61607210 */ /* 0x000fe20007fde0ff */
[----:B------:R-:W-:Y:S01]  /*2260*/  IMAD R109, R178, 0x2, R107 ;  /* 0x00000002b26d7824 */ /* 0x000fe200078e026b */
[-C--:B------:R-:W-:Y:S02]  /*2270*/  LEA.HI.X.SX32 R87, R87, R176.reuse, 0x1, P5 ;  /* 0x000000b057577211 */ /* 0x080fe400028f0eff */
[----:B------:R-:W-:Y:S01]  /*2280*/  ISETP.GE.U32.AND P5, PT, R0, 0x10, PT ;  /* 0x000000100000780c */ /* 0x000fe20003fa6070 */
[----:B------:R-:W-:Y:S01]  /*2290*/  IMAD R111, R178, 0x2, R109 ;  /* 0x00000002b26f7824 */ /* 0x000fe200078e026d */
[----:B------:R-:W-:-:S02]  /*22a0*/  LEA.HI.X.SX32 R95, R95, R176, 0x1, P0 ;  /* 0x000000b05f5f7211 */ /* 0x000fc400000f0eff */
[----:B------:R-:W-:Y:S01]  /*22b0*/  LEA.HI.X.SX32 R97, R97, R176, 0x1, P6 ;  /* 0x000000b061617211 */ /* 0x000fe200030f0eff */
[C---:B------:R-:W-:Y:S01]  /*22c0*/  IMAD R113, R178.reuse, 0x2, R111 ;  /* 0x00000002b2717824 */ /* 0x040fe200078e026f */
[-C--:B------:R-:W-:Y:S02]  /*22d0*/  IADD3 R98, P0, PT, R99, R142.reuse, RZ ;  /* 0x0000008e63627210 */ /* 0x080fe40007f1e0ff */
[----:B------:R-:W-:Y:S01]  /*22e0*/  IADD3 R100, P6, PT, R101, R142, RZ ;  /* 0x0000008e65647210 */ /* 0x000fe20007fde0ff */
[C---:B------:R-:W-:Y:S01]  /*22f0*/  IMAD R115, R178.reuse, 0x2, R113 ;  /* 0x00000002b2737824 */ /* 0x040fe200078e0271 */
[----:B------:R-:W-:Y:S02]  /*2300*/  LOP3.LUT R0, R3, 0xff, RZ, 0xc0, !PT ;  /* 0x000000ff03007812 */ /* 0x000fe400078ec0ff */
[-C--:B------:R-:W-:Y:S01]  /*2310*/  LEA.HI.X.SX32 R99, R99, R176.reuse, 0x1, P0 ;  /* 0x000000b063637211 */ /* 0x080fe200000f0eff */
[----:B------:R-:W-:Y:S01]  /*2320*/  IMAD R117, R178, 0x2, R115 ;  /* 0x00000002b2757824 */ /* 0x000fe200078e0273 */
[----:B------:R-:W-:-:S02]  /*2330*/  LEA.HI.X.SX32 R101, R101, R176, 0x1, P6 ;  /* 0x000000b065657211 */ /* 0x000fc400030f0eff */
[----:B------:R-:W-:Y:S01]  /*2340*/  LEA.HI R144, R0, R145, RZ, 0x19 ;  /* 0x0000009100907211 */ /* 0x000fe200078fc8ff */
[C---:B------:R-:W-:Y:S01]  /*2350*/  IMAD R119, R178.reuse, 0x2, R117 ;  /* 0x00000002b2777824 */ /* 0x040fe200078e0275 */
[-C--:B------:R-:W-:Y:S02]  /*2360*/  IADD3 R102, P0, PT, R103, R142.reuse, RZ ;  /* 0x0000008e67667210 */ /* 0x080fe40007f1e0ff */
[----:B------:R-:W-:Y:S01]  /*2370*/  IADD3 R104, P6, PT, R105, R142, RZ ;  /* 0x0000008e69687210 */ /* 0x000fe20007fde0ff */
[----:B------:R-:W-:Y:S01]  /*2380*/  IMAD R121, R178, 0x2, R119 ;  /* 0x00000002b2797824 */ /* 0x000fe200078e0277 */
[----:B------:R-:W-:Y:S02]  /*2390*/  LEA R144, R144, UR14, 0x2 ;  /* 0x0000000e90907c11 */ /* 0x000fe4000f8e10ff */
[-C--:B------:R-:W-:Y:S01]  /*23a0*/  LEA.HI.X.SX32 R103, R103, R176.reuse, 0x1, P0 ;  /* 0x000000b067677211 */ /* 0x080fe200000f0eff */
[C---:B------:R-:W-:Y:S01]  /*23b0*/  IMAD R123, R178.reuse, 0x2, R121 ;  /* 0x00000002b27b7824 */ /* 0x040fe200078e0279 */
[----:B------:R-:W-:Y:S01]  /*23c0*/  LEA.HI.X.SX32 R105, R105, R176, 0x1, P6 ;  /* 0x000000b069697211 */ /* 0x000fe200030f0eff */
[----:B----4-:R0:W-:Y:S01]  /*23d0*/  @!P5 STS [R144+0x2000], R129 ;  /* 0x002000819000d388 */ /* 0x0101e20000000800 */
[-C--:B------:R-:W-:Y:S01]  /*23e0*/  IADD3 R106, P0, PT, R107, R142.reuse, RZ ;  /* 0x0000008e6b6a7210 */ /* 0x080fe20007f1e0ff */
[----:B------:R-:W-:Y:S01]  /*23f0*/  IMAD R125, R178, 0x2, R123 ;  /* 0x00000002b27d7824 */ /* 0x000fe200078e027b */
[----:B------:R-:W-:-:S02]  /*2400*/  IADD3 R108, P6, PT, R109, R142, RZ ;  /* 0x0000008e6d6c7210 */ /* 0x000fc40007fde0ff */
[-C--:B------:R-:W-:Y:S01]  /*2410*/  LEA.HI.X.SX32 R107, R107, R176.reuse, 0x1, P0 ;  /* 0x000000b06b6b7211 */ /* 0x080fe200000f0eff */
[C---:B------:R-:W-:Y:S01]  /*2420*/  IMAD R127, R178.reuse, 0x2, R125 ;  /* 0x00000002b27f7824 */ /* 0x040fe200078e027d */
[----:B------:R-:W-:Y:S02]  /*2430*/  LEA.HI.X.SX32 R109, R109, R176, 0x1, P6 ;  /* 0x000000b06d6d7211 */ /* 0x000fe400030f0eff */
[-C--:B------:R-:W-:Y:S01]  /*2440*/  IADD3 R110, P0, PT, R111, R142.reuse, RZ ;  /* 0x0000008e6f6e7210 */ /* 0x080fe20007f1e0ff */
[C---:B0-----:R-:W-:Y:S01]  /*2450*/  IMAD R129, R178.reuse, 0x2, R127 ;  /* 0x00000002b2817824 */ /* 0x041fe200078e027f */
[----:B------:R-:W-:Y:S02]  /*2460*/  IADD3 R112, P6, PT, R113, R142, RZ ;  /* 0x0000008e71707210 */ /* 0x000fe40007fde0ff */
[-C--:B------:R-:W-:Y:S01]  /*2470*/  LEA.HI.X.SX32 R111, R111, R176.reuse, 0x1, P0 ;  /* 0x000000b06f6f7211 */ /* 0x080fe200000f0eff */
[----:B------:R-:W-:Y:S01]  /*2480*/  IMAD R131, R178, 0x2, R129 ;  /* 0x00000002b2837824 */ /* 0x000fe200078e0281 */
[----:B------:R-:W-:-:S02]  /*2490*/  LEA.HI.X.SX32 R113, R113, R176, 0x1, P6 ;  /* 0x000000b071717211 */ /* 0x000fc400030f0eff */
[-C--:B------:R-:W-:Y:S01]  /*24a0*/  IADD3 R114, P0, PT, R115, R142.reuse, RZ ;  /* 0x0000008e73727210 */ /* 0x080fe20007f1e0ff */
[C---:B------:R-:W-:Y:S01]  /*24b0*/  IMAD R133, R178.reuse, 0x2, R131 ;  /* 0x00000002b2857824 */ /* 0x040fe200078e0283 */
[----:B------:R-:W-:Y:S02]  /*24c0*/  IADD3 R116, P6, PT, R117, R142, RZ ;  /* 0x0000008e75747210 */ /* 0x000fe40007fde0ff */
[-C--:B------:R-:W-:Y:S01]  /*24d0*/  LEA.HI.X.SX32 R115, R115, R176.reuse, 0x1, P0 ;  /* 0x000000b073737211 */ /* 0x080fe200000f0eff */
[C---:B------:R-:W-:Y:S01]  /*24e0*/  IMAD R135, R178.reuse, 0x2, R133 ;  /* 0x00000002b2877824 */ /* 0x040fe200078e0285 */
[----:B------:R-:W-:Y:S02]  /*24f0*/  LEA.HI.X.SX32 R117, R117, R176, 0x1, P6 ;  /* 0x000000b075757211 */ /* 0x000fe400030f0eff */
[----:B------:R-:W-:Y:S01]  /*2500*/  IADD3 R118, P0, PT, R119, R142, RZ ;  /* 0x0000008e77767210 */ /* 0x000fe20007f1e0ff */
[----:B------:R-:W-:Y:S01]  /*2510*/  IMAD R137, R178, 0x2, R135 ;  /* 0x00000002b2897824 */ /* 0x000fe200078e0287 */
[----:B------:R-:W-:-:S02]  /*2520*/  ISETP.GE.U32.AND P6, PT, R0, 0x80, PT ;  /* 0x000000800000780c */ /* 0x000fc40003fc6070 */
[----:B------:R-:W-:Y:S01]  /*2530*/  LEA.HI.X.SX32 R119, R119, R176, 0x1, P0 ;  /* 0x000000b077777211 */ /* 0x000fe200000f0eff */
[----:B------:R-:W-:Y:S01]  /*2540*/  IMAD R139, R178, 0x2, R137 ;  /* 0x00000002b28b7824 */ /* 0x000fe200078e0289 */
[C---:B------:R-:W-:Y:S02]  /*2550*/  IADD3 R120, P0, PT, R121.reuse, R142, RZ ;  /* 0x0000008e79787210 */ /* 0x040fe40007f1e0ff */
[----:B------:R-:W-:Y:S01]  /*2560*/  LEA R156, R0, UR14, 0x2 ;  /* 0x0000000e009c7c11 */ /* 0x000fe2000f8e10ff */
[----:B------:R-:W-:Y:S01]  /*2570*/  BAR.SYNC.DEFER_BLOCKING 0x0 ;  /* 0x0000000000007b1d */ /* 0x000fe20000010000 */
[----:B------:R-:W-:Y:S01]  /*2580*/  LEA.HI.X.SX32 R121, R121, R176, 0x1, P0 ;  /* 0x000000b079797211 */ /* 0x000fe200000f0eff */
[C---:B------:R-:W-:Y:S01]  /*2590*/  IMAD R141, R178.reuse, 0x2, R139 ;  /* 0x00000002b28d7824 */ /* 0x040fe200078e028b */
[----:B------:R-:W-:Y:S02]  /*25a0*/  IADD3 R122, P0, PT, R123, R142, RZ ;  /* 0x0000008e7b7a7210 */ /* 0x000fe40007f1e0ff */
[----:B------:R-:W-:Y:S01]  /*25b0*/  LEA R145, R145, UR14, 0x2 ;  /* 0x0000000e91917c11 */ /* 0x000fe2000f8e10ff */
[----:B------:R-:W-:Y:S01]  /*25c0*/  IMAD R143, R178, 0x2, R141 ;  /* 0x00000002b28f7824 */ /* 0x000fe200078e028d */
[----:B------:R-:W-:-:S02]  /*25d0*/  LEA.HI.X.SX32 R123, R123, R176, 0x1, P0 ;  /* 0x000000b07b7b7211 */ /* 0x000fc400000f0eff */
[----:B------:R-:W-:-:S04]  /*25e0*/  IADD3 R124, P0, PT, R125, R142, RZ ;  /* 0x0000008e7d7c7210 */ /* 0x000fc80007f1e0ff */
[----:B------:R-:W-:Y:S02]  /*25f0*/  LEA.HI.X.SX32 R125, R125, R176, 0x1, P0 ;  /* 0x000000b07d7d7211 */ /* 0x000fe400000f0eff */
[----:B------:R-:W-:-:S04]  /*2600*/  IADD3 R126, P0, PT, R127, R142, RZ ;  /* 0x0000008e7f7e7210 */ /* 0x000fc80007f1e0ff */
[----:B------:R-:W-:Y:S02]  /*2610*/  LEA.HI.X.SX32 R127, R127, R176, 0x1, P0 ;  /* 0x000000b07f7f7211 */ /* 0x000fe400000f0eff */
[C---:B------:R-:W-:Y:S01]  /*2620*/  IADD3 R128, P0, PT, R129.reuse, R142, RZ ;  /* 0x0000008e81807210 */ /* 0x040fe20007f1e0ff */
[----:B------:R-:W0:Y:S03]  /*2630*/  @!P6 LDS R155, [R156+0x2000] ;  /* 0x002000009c9be984 */ /* 0x000e260000000800 */
[----:B------:R-:W-:Y:S02]  /*2640*/  LEA.HI.X.SX32 R129, R129, R176, 0x1, P0 ;  /* 0x000000b081817211 */ /* 0x000fe400000f0eff */
[----:B------:R-:W-:-:S04]  /*2650*/  IADD3 R130, P0, PT, R131, R142, RZ ;  /* 0x0000008e83827210 */ /* 0x000fc80007f1e0ff */
        /* <DEDUP_REMOVED lines=11> */
[C---:B------:R-:W-:Y:S01]  /*2710*/  IADD3 R142, P0, PT, R143.reuse, R142, RZ ;  /* 0x0000008e8f8e7210 */ /* 0x040fe20007f1e0ff */
[----:B0-----:R-:W0:Y:S03]  /*2720*/  SHFL.BFLY PT, R172, R155, 0x1, 0x1f ;  /* 0x0c201f009bac7f89 */ /* 0x001e2600000e0000 */
[----:B------:R-:W-:Y:S02]  /*2730*/  LEA.HI.X.SX32 R143, R143, R176, 0x1, P0 ;  /* 0x000000b08f8f7211 */ /* 0x000fe400000f0eff */
[----:B------:R-:W-:-:S04]  /*2740*/  LOP3.LUT P0, RZ, R3, 0x1, RZ, 0xc0, !PT ;  /* 0x0000000103ff7812 */ /* 0x000fc8000780c0ff */
[----:B------:R-:W-:Y:S02]  /*2750*/  ISETP.LT.U32.AND P0, PT, R0, 0x80, !P0 ;  /* 0x000000800000780c */ /* 0x000fe40004701070 */
[----:B0-----:R-:W-:-:S11]  /*2760*/  FMNMX R171, R155, R172, !PT ;  /* 0x000000ac9bab7209 */ /* 0x001fd60007800000 */
[----:B------:R-:W-:Y:S01]  /*2770*/  @P0 STS [R156+0x2000], R171 ;  /* 0x002000ab9c000388 */ /* 0x000fe20000000800 */
[----:B------:R-:W-:Y:S06]  /*2780*/  BAR.SYNC.DEFER_BLOCKING 0x0 ;  /* 0x0000000000007b1d */ /* 0x000fec0000010000 */
[----:B------:R-:W0:Y:S02]  /*2790*/  LDS R173, [R145+0x2000] ;  /* 0x0020000091ad7984 */ /* 0x000e240000000800 */
[----:B0-----:R-:W-:-:S05]  /*27a0*/  FMNMX R173, R173, -INF , !PT ;  /* 0xff800000adad7809 */ /* 0x001fca0007800000 */
[--C-:B------:R-:W-:Y:S01]  /*27b0*/  FFMA R4, R4, UR6, -R173.reuse ;  /* 0x0000000604047c23 */ /* 0x100fe200080008ad */
[--C-:B------:R-:W-:Y:S01]  /*27c0*/  FFMA R5, R5, UR6, -R173.reuse ;  /* 0x0000000605057c23 */ /* 0x100fe200080008ad */
[--C-:B------:R-:W-:Y:S01]  /*27d0*/  FFMA R6, R6, UR6, -R173.reuse ;  /* 0x0000000606067c23 */ /* 0x100fe200080008ad */
[--C-:B------:R-:W-:Y:S01]  /*27e0*/  FFMA R7, R7, UR6, -R173.reuse ;  /* 0x0000000607077c23 */ /* 0x100fe200080008ad */
[----:B------:R-:W-:Y:S01]  /*27f0*/  FMUL R4, R4, 1.4426950216293334961 ;  /* 0x3fb8aa3b04047820 */ /* 0x000fe20000400000 */
[----:B------:R-:W-:Y:S01]  /*2800*/  FMUL R5, R5, 1.4426950216293334961 ;  /* 0x3fb8aa3b05057820 */ /* 0x000fe20000400000 */
[----:B------:R-:W-:Y:S01]  /*2810*/  FMUL R6, R6, 1.4426950216293334961 ;  /* 0x3fb8aa3b06067820 */ /* 0x000fe20000400000 */
[----:B------:R-:W-:Y:S01]  /*2820*/  FMUL R7, R7, 1.4426950216293334961 ;  /* 0x3fb8aa3b07077820 */ /* 0x000fe20000400000 */
[--C-:B------:R-:W-:Y:S01]  /*2830*/  FFMA R8, R8, UR6, -R173.reuse ;  /* 0x0000000608087c23 */ /* 0x100fe200080008ad */
[--C-:B------:R-:W-:Y:S01]  /*2840*/  FFMA R9, R9, UR6, -R173.reuse ;  /* 0x0000000609097c23 */ /* 0x100fe200080008ad */
[----:B------:R-:W-:Y:S01]  /*2850*/  MUFU.EX2 R4, R4 ;  /* 0x0000000400047308 */ /* 0x000fe20000000800 */
[--C-:B------:R-:W-:Y:S01]  /*2860*/  FFMA R11, R11, UR6, -R173.reuse ;  /* 0x000000060b0b7c23 */ /* 0x100fe200080008ad */
[----:B------:R-:W-:Y:S01]  /*2870*/  FMUL R8, R8, 1.4426950216293334961 ;  /* 0x3fb8aa3b08087820 */ /* 0x000fe20000400000 */
[--C-:B------:R-:W-:Y:S01]  /*2880*/  FFMA R12, R12, UR6, -R173.reuse ;  /* 0x000000060c0c7c23 */ /* 0x100fe200080008ad */
[--C-:B------:R-:W-:Y:S01]  /*2890*/  FFMA R15, R15, UR6, -R173.reuse ;  /* 0x000000060f0f7c23 */ /* 0x100fe200080008ad */
[--C-:B------:R-:W-:Y:S01]  /*28a0*/  FFMA R13, R13, UR6, -R173.reuse ;  /* 0x000000060d0d7c23 */ /* 0x100fe200080008ad */
[----:B------:R-:W-:Y:S01]  /*28b0*/  FMUL R9, R9, 1.4426950216293334961 ;  /* 0x3fb8aa3b09097820 */ /* 0x000fe20000400000 */
[--C-:B------:R-:W-:Y:S01]  /*28c0*/  FFMA R10, R10, UR6, -R173.reuse ;  /* 0x000000060a0a7c23 */ /* 0x100fe200080008ad */
[----:B------:R-:W0:Y:S01]  /*28d0*/  MUFU.EX2 R5, R5 ;  /* 0x0000000500057308 */ /* 0x000e220000000800 */
[--C-:B------:R-:W-:Y:S01]  /*28e0*/  FFMA R14, R14, UR6, -R173.reuse ;  /* 0x000000060e0e7c23 */ /* 0x100fe200080008ad */
[----:B------:R-:W-:Y:S01]  /*28f0*/  FMUL R171, R11, 1.4426950216293334961 ;  /* 0x3fb8aa3b0bab7820 */ /* 0x000fe20000400000 */
[----:B------:R-:W-:Y:S01]  /*2900*/  FMUL R11, R12, 1.4426950216293334961 ;  /* 0x3fb8aa3b0c0b7820 */ /* 0x000fe20000400000 */
[----:B------:R-:W-:Y:S01]  /*2910*/  FMUL R155, R15, 1.4426950216293334961 ;  /* 0x3fb8aa3b0f9b7820 */ /* 0x000fe20000400000 */
[----:B------:R-:W-:Y:S01]  /*2920*/  FMUL R12, R13, 1.4426950216293334961 ;  /* 0x3fb8aa3b0d0c7820 */ /* 0x000fe20000400000 */
[----:B------:R-:W-:Y:S01]  /*2930*/  FMUL R10, R10, 1.4426950216293334961 ;  /* 0x3fb8aa3b0a0a7820 */ /* 0x000fe20000400000 */
[----:B------:R-:W-:Y:S01]  /*2940*/  FMUL R13, R14, 1.4426950216293334961 ;  /* 0x3fb8aa3b0e0d7820 */ /* 0x000fe20000400000 */
[----:B------:R-:W1:Y:S01]  /*2950*/  MUFU.EX2 R6, R6 ;  /* 0x0000000600067308 */ /* 0x000e620000000800 */
[--C-:B------:R-:W-:Y:S01]  /*2960*/  FFMA R17, R17, UR6, -R173.reuse ;  /* 0x0000000611117c23 */ /* 0x100fe200080008ad */
[--C-:B------:R-:W-:Y:S01]  /*2970*/  FFMA R14, R16, UR6, -R173.reuse ;  /* 0x00000006100e7c23 */ /* 0x100fe200080008ad */
[--C-:B------:R-:W-:Y:S01]  /*2980*/  FFMA R20, R20, UR6, -R173.reuse ;  /* 0x0000000614147c23 */ /* 0x100fe200080008ad */
[--C-:B------:R-:W-:Y:S01]  /*2990*/  FFMA R22, R22, UR6, -R173.reuse ;  /* 0x0000000616167c23 */ /* 0x100fe200080008ad */
[----:B------:R-:W-:Y:S01]  /*29a0*/  FMUL R15, R17, 1.4426950216293334961 ;  /* 0x3fb8aa3b110f7820 */ /* 0x000fe20000400000 */
[--C-:B------:R-:W-:Y:S01]  /*29b0*/  FFMA R21, R21, UR6, -R173.reuse ;  /* 0x0000000615157c23 */ /* 0x100fe200080008ad */
[----:B------:R-:W-:Y:S01]  /*29c0*/  FMUL R17, R20, 1.4426950216293334961 ;  /* 0x3fb8aa3b14117820 */ /* 0x000fe20000400000 */
[----:B------:R-:W2:Y:S01]  /*29d0*/  MUFU.EX2 R7, R7 ;  /* 0x0000000700077308 */ /* 0x000ea20000000800 */
[----:B------:R-:W-:Y:S01]  /*29e0*/  FMUL R20, R22, 1.4426950216293334961 ;  /* 0x3fb8aa3b16147820 */ /* 0x000fe20000400000 */
[--C-:B------:R-:W-:Y:S01]  /*29f0*/  FFMA R23, R23, UR6, -R173.reuse ;  /* 0x0000000617177c23 */ /* 0x100fe200080008ad */
[--C-:B------:R-:W-:Y:S01]  /*2a00*/  FFMA R24, R24, UR6, -R173.reuse ;  /* 0x0000000618187c23 */ /* 0x100fe200080008ad */
[----:B------:R-:W-:Y:S01]  /*2a10*/  FMUL R172, R21, 1.4426950216293334961 ;  /* 0x3fb8aa3b15ac7820 */ /* 0x000fe20000400000 */
[----:B------:R-:W-:Y:S01]  /*2a20*/  FMUL R14, R14, 1.4426950216293334961 ;  /* 0x3fb8aa3b0e0e7820 */ /* 0x000fe20000400000 */
[----:B------:R-:W-:Y:S01]  /*2a30*/  FMUL R21, R23, 1.4426950216293334961 ;  /* 0x3fb8aa3b17157820 */ /* 0x000fe20000400000 */
[----:B------:R-:W-:Y:S01]  /*2a40*/  FMUL R23, R24, 1.4426950216293334961 ;  /* 0x3fb8aa3b18177820 */ /* 0x000fe20000400000 */
[----:B------:R-:W3:Y:S01]  /*2a50*/  MUFU.EX2 R8, R8 ;  /* 0x0000000800087308 */ /* 0x000ee20000000800 */
[--C-:B------:R-:W-:Y:S01]  /*2a60*/  FFMA R18, R18, UR6, -R173.reuse ;  /* 0x0000000612127c23 */ /* 0x100fe200080008ad */
[--C-:B------:R-:W-:Y:S01]  /*2a70*/  FFMA R26, R26, UR6, -R173.reuse ;  /* 0x000000061a1a7c23 */ /* 0x100fe200080008ad */
[--C-:B------:R-:W-:Y:S01]  /*2a80*/  FFMA R19, R19, UR6, -R173.reuse ;  /* 0x0000000613137c23 */ /* 0x100fe200080008ad */
[--C-:B------:R-:W-:Y:S01]  /*2a90*/  FFMA R27, R27, UR6, -R173.reuse ;  /* 0x000000061b1b7c23 */ /* 0x100fe200080008ad */
[----:B------:R-:W-:Y:S01]  /*2aa0*/  FMUL R18, R18, 1.4426950216293334961 ;  /* 0x3fb8aa3b12127820 */ /* 0x000fe20000400000 */
[--C-:B------:R-:W-:Y:S01]  /*2ab0*/  FFMA R28, R28, UR6, -R173.reuse ;  /* 0x000000061c1c7c23 */ /* 0x100fe200080008ad */
[----:B------:R-:W-:Y:S01]  /*2ac0*/  FMUL R19, R19, 1.4426950216293334961 ;  /* 0x3fb8aa3b13137820 */ /* 0x000fe20000400000 */
[----:B------:R-:W4:Y:S01]  /*2ad0*/  MUFU.EX2 R9, R9 ;  /* 0x0000000900097308 */ /* 0x000f220000000800 */
[--C-:B------:R-:W-:Y:S01]  /*2ae0*/  FFMA R29, R29, UR6, -R173.reuse ;  /* 0x000000061d1d7c23 */ /* 0x100fe200080008ad */
[--C-:B------:R-:W-:Y:S01]  /*2af0*/  FFMA R30, R30, UR6, -R173.reuse ;  /* 0x000000061e1e7c23 */ /* 0x100fe200080008ad */
[--C-:B------:R-:W-:Y:S01]  /*2b00*/  FFMA R31, R31, UR6, -R173.reuse ;  /* 0x000000061f1f7c23 */ /* 0x100fe200080008ad */
[--C-:B------:R-:W-:Y:S01]  /*2b10*/  FFMA R32, R32, UR6, -R173.reuse ;  /* 0x0000000620207c23 */ /* 0x100fe200080008ad */
[--C-:B------:R-:W-:Y:S01]  /*2b20*/  FFMA R33, R33, UR6, -R173.reuse ;  /* 0x0000000621217c23 */ /* 0x100fe200080008ad */
[--C-:B------:R-:W-:Y:S01]  /*2b30*/  FFMA R34, R34, UR6, -R173.reuse ;  /* 0x0000000622227c23 */ /* 0x100fe200080008ad */
[----:B------:R-:W-:Y:S01]  /*2b40*/  FMUL R31, R31, 1.4426950216293334961 ;  /* 0x3fb8aa3b1f1f7820 */ /* 0x000fe20000400000 */
[----:B------:R0:W-:Y:S01]  /*2b50*/  MUFU.EX2 R16, R155 ;  /* 0x0000009b00107308 */ /* 0x0001e20000000800 */
[----:B------:R-:W-:Y:S01]  /*2b60*/  FMUL R33, R33, 1.4426950216293334961 ;  /* 0x3fb8aa3b21217820 */ /* 0x000fe20000400000 */
[----:B------:R-:W-:Y:S01]  /*2b70*/  FMUL R34, R34, 1.4426950216293334961 ;  /* 0x3fb8aa3b22227820 */ /* 0x000fe20000400000 */
[----:B------:R-:W-:-:S04]  /*2b80*/  FFMA R35, R35, UR6, -R173 ;  /* 0x0000000623237c23 */ /* 0x000fc800080008ad */
[----:B------:R-:W-:Y:S01]  /*2b90*/  FMUL R35, R35, 1.4426950216293334961 ;  /* 0x3fb8aa3b23237820 */ /* 0x000fe20000400000 */
[----:B------:R-:W5:Y:S01]  /*2ba0*/  MUFU.EX2 R10, R10 ;  /* 0x0000000a000a7308 */ /* 0x000f620000000800 */
[----:B0-----:R-:W-:-:S04]  /*2bb0*/  FADD R155, R4, R5 ;  /* 0x00000005049b7221 */ /* 0x001fc80000000000 */
[----:B-1----:R-:W-:-:S03]  /*2bc0*/  FADD R22, R6, R155 ;  /* 0x0000009b06167221 */ /* 0x002fc60000000000 */
[----:B------:R-:W0:Y:S01]  /*2bd0*/  MUFU.EX2 R171, R171 ;  /* 0x000000ab00ab7308 */ /* 0x000e220000000800 */
[----:B--2---:R-:W-:Y:S01]  /*2be0*/  FADD R155, R7, R22 ;  /* 0x00000016079b7221 */ /* 0x004fe20000000000 */
[----:B------:R-:W-:-:S03]  /*2bf0*/  FFMA R22, R25, UR6, -R173 ;  /* 0x0000000619167c23 */ /* 0x000fc600080008ad */
[----:B---3--:R-:W-:-:S03]  /*2c00*/  FADD R24, R8, R155 ;  /* 0x0000009b08187221 */ /* 0x008fc60000000000 */
[----:B------:R-:W1:Y:S01]  /*2c10*/  MUFU.EX2 R11, R11 ;  /* 0x0000000b000b7308 */ /* 0x000e620000000800 */
[----:B----4-:R-:W-:Y:S01]  /*2c20*/  FADD R155, R9, R24 ;  /* 0x00000018099b7221 */ /* 0x010fe20000000000 */
[----:B------:R-:W-:-:S03]  /*2c30*/  FMUL R24, R22, 1.4426950216293334961 ;  /* 0x3fb8aa3b16187820 */ /* 0x000fc60000400000 */
[----:B-----5:R-:W-:-:S03]  /*2c40*/  FADD R22, R10, R155 ;  /* 0x0000009b0a167221 */ /* 0x020fc60000000000 */
[----:B------:R-:W2:Y:S01]  /*2c50*/  MUFU.EX2 R12, R12 ;  /* 0x0000000c000c7308 */ /* 0x000ea20000000800 */
[----:B0-----:R-:W-:Y:S01]  /*2c60*/  FADD R176, R171, R22 ;  /* 0x00000016abb07221 */ /* 0x001fe20000000000 */
[----:B------:R-:W-:-:S06]  /*2c70*/  FMUL R22, R26, 1.4426950216293334961 ;  /* 0x3fb8aa3b1a167820 */ /* 0x000fcc0000400000 */
[----:B------:R-:W0:Y:S01]  /*2c80*/  MUFU.EX2 R13, R13 ;  /* 0x0000000d000d7308 */ /* 0x000e220000000800 */
[----:B-1----:R-:W-:-:S07]  /*2c90*/  FADD R155, R11, R176 ;  /* 0x000000b00b9b7221 */ /* 0x002fce0000000000 */
[----:B------:R-:W1:Y:S01]  /*2ca0*/  MUFU.EX2 R14, R14 ;  /* 0x0000000e000e7308 */ /* 0x000e620000000800 */
[----:B--2---:R-:W-:-:S07]  /*2cb0*/  FADD R26, R12, R155 ;  /* 0x0000009b0c1a7221 */ /* 0x004fce0000000000 */
[----:B------:R-:W2:Y:S08]  /*2cc0*/  MUFU.EX2 R15, R15 ;  /* 0x0000000f000f7308 */ /* 0x000eb00000000800 */
[----:B------:R3:W-:Y:S08]  /*2cd0*/  MUFU.EX2 R25, R23 ;  /* 0x0000001700197308 */ /* 0x0007f00000000800 */
[----:B------:R-:W4:Y:S01]  /*2ce0*/  MUFU.EX2 R18, R18 ;  /* 0x0000001200127308 */ /* 0x000f220000000800 */
[----:B---3--:R-:W-:Y:S01]  /*2cf0*/  FMUL R23, R27, 1.4426950216293334961 ;  /* 0x3fb8aa3b1b177820 */ /* 0x008fe20000400000 */
[----:B0-----:R-:W-:Y:S01]  /*2d00*/  FADD R27, R13, R26 ;  /* 0x0000001a0d1b7221 */ /* 0x001fe20000000000 */
[----:B------:R-:W-:-:S03]  /*2d10*/  FMUL R26, R28, 1.4426950216293334961 ;  /* 0x3fb8aa3b1c1a7820 */ /* 0x000fc60000400000 */
[----:B------:R-:W-:Y:S02]  /*2d20*/  FADD R27, R16, R27 ;  /* 0x0000001b101b7221 */ /* 0x000fe40000000000 */
[----:B------:R-:W0:Y:S02]  /*2d30*/  MUFU.EX2 R19, R19 ;  /* 0x0000001300137308 */ /* 0x000e240000000800 */
[----:B-1----:R-:W-:Y:S01]  /*2d40*/  FADD R28, R14, R27 ;  /* 0x0000001b0e1c7221 */ /* 0x002fe20000000000 */
[----:B------:R-:W-:Y:S01]  /*2d50*/  FMUL R27, R29, 1.4426950216293334961 ;  /* 0x3fb8aa3b1d1b7820 */ /* 0x000fe20000400000 */
[----:B------:R-:W-:Y:S02]  /*2d60*/  FMUL R29, R30, 1.4426950216293334961 ;  /* 0x3fb8aa3b1e1d7820 */ /* 0x000fe40000400000 */
[----:B--2---:R-:W-:Y:S02]  /*2d70*/  FADD R155, R15, R28 ;  /* 0x0000001c0f9b7221 */ /* 0x004fe40000000000 */
[----:B------:R-:W1:Y:S02]  /*2d80*/  MUFU.EX2 R17, R17 ;  /* 0x0000001100117308 */ /* 0x000e640000000800 */
[----:B----4-:R-:W-:-:S06]  /*2d90*/  FADD R28, R18, R155 ;  /* 0x0000009b121c7221 */ /* 0x010fcc0000000000 */
[----:B------:R-:W2:Y:S01]  /*2da0*/  MUFU.EX2 R172, R172 ;  /* 0x000000ac00ac7308 */ /* 0x000ea20000000800 */
[----:B0-----:R-:W-:-:S07]  /*2db0*/  FADD R28, R19, R28 ;  /* 0x0000001c131c7221 */ /* 0x001fce0000000000 */
[----:B------:R-:W0:Y:S01]  /*2dc0*/  MUFU.EX2 R20, R20 ;  /* 0x0000001400147308 */ /* 0x000e220000000800 */
[----:B-1----:R-:W-:-:S07]  /*2dd0*/  FADD R155, R17, R28 ;  /* 0x0000001c119b7221 */ /* 0x002fce0000000000 */
[----:B------:R-:W1:Y:S01]  /*2de0*/  MUFU.EX2 R21, R21 ;  /* 0x0000001500157308 */ /* 0x000e620000000800 */
[----:B--2---:R-:W-:-:S07]  /*2df0*/  FADD R155, R172, R155 ;  /* 0x0000009bac9b7221 */ /* 0x004fce0000000000 */
[----:B------:R-:W2:Y:S01]  /*2e00*/  MUFU.EX2 R24, R24 ;  /* 0x0000001800187308 */ /* 0x000ea20000000800 */
[----:B0-----:R-:W-:-:S07]  /*2e10*/  FADD R28, R20, R155 ;  /* 0x0000009b141c7221 */ /* 0x001fce0000000000 */
[----:B------:R-:W0:Y:S01]  /*2e20*/  MUFU.EX2 R22, R22 ;  /* 0x0000001600167308 */ /* 0x000e220000000800 */
[----:B-1----:R-:W-:Y:S01]  /*2e30*/  FADD R176, R21, R28 ;  /* 0x0000001c15b07221 */ /* 0x002fe20000000000 */
[----:B------:R-:W-:-:S03]  /*2e40*/  FMUL R28, R32, 1.4426950216293334961 ;  /* 0x3fb8aa3b201c7820 */ /* 0x000fc60000400000 */
[--C-:B------:R-:W-:Y:S01]  /*2e50*/  FADD R155, R25, R176.reuse ;  /* 0x000000b0199b7221 */ /* 0x100fe20000000000 */
[----:B------:R-:W-:Y:S01]  /*2e60*/  PRMT R185, RZ, 0x7610, R185 ;  /* 0x00007610ffb97816 */ /* 0x000fe200000000b9 */
[----:B------:R-:W-:Y:S01]  /*2e70*/  BAR.SYNC.DEFER_BLOCKING 0x0 ;  /* 0x0000000000007b1d */ /* 0x000fe20000010000 */
[----:B------:R-:W-:Y:S01]  /*2e80*/  PRMT R189, RZ, 0x7610, R189 ;  /* 0x00007610ffbd7816 */ /* 0x000fe200000000bd */
[----:B--2---:R-:W-:Y:S01]  /*2e90*/  FADD R155, R24, R155 ;  /* 0x0000009b189b7221 */ /* 0x004fe20000000000 */
[----:B------:R-:W-:Y:S02]  /*2ea0*/  PRMT R193, RZ, 0x7610, R193 ;  /* 0x00007610ffc17816 */ /* 0x000fe400000000c1 */
[----:B------:R-:W-:Y:S01]  /*2eb0*/  PRMT R197, RZ, 0x7610, R197 ;  /* 0x00007610ffc57816 */ /* 0x000fe200000000c5 */
[----:B------:R-:W1:Y:S01]  /*2ec0*/  MUFU.EX2 R23, R23 ;  /* 0x0000001700177308 */ /* 0x000e620000000800 */
[----:B------:R-:W-:Y:S02]  /*2ed0*/  PRMT R201, RZ, 0x7610, R201 ;  /* 0x00007610ffc97816 */ /* 0x000fe400000000c9 */
[----:B------:R-:W-:Y:S01]  /*2ee0*/  PRMT R205, RZ, 0x7610, R205 ;  /* 0x00007610ffcd7816 */ /* 0x000fe200000000cd */
[----:B0-----:R-:W-:Y:S01]  /*2ef0*/  FADD R32, R22, R155 ;  /* 0x0000009b16207221 */ /* 0x001fe20000000000 */
[----:B------:R-:W-:-:S03]  /*2f00*/  PRMT R176, RZ, 0x7610, R176 ;  /* 0x00007610ffb07816 */ /* 0x000fc600000000b0 */
[----:B------:R-:W0:Y:S08]  /*2f10*/  MUFU.EX2 R26, R26 ;  /* 0x0000001a001a7308 */ /* 0x000e300000000800 */
[----:B------:R-:W2:Y:S08]  /*2f20*/  MUFU.EX2 R27, R27 ;  /* 0x0000001b001b7308 */ /* 0x000eb00000000800 */
[----:B------:R-:W3:Y:S08]  /*2f30*/  MUFU.EX2 R29, R29 ;  /* 0x0000001d001d7308 */ /* 0x000ef00000000800 */
[----:B------:R1:W4:Y:S08]  /*2f40*/  MUFU.EX2 R30, R31 ;  /* 0x0000001f001e7308 */ /* 0x0003300000000800 */
[----:B------:R-:W5:Y:S01]  /*2f50*/  MUFU.EX2 R28, R28 ;  /* 0x0000001c001c7308 */ /* 0x000f620000000800 */
[----:B-1----:R-:W-:-:S04]  /*2f60*/  FADD R31, R23, R32 ;  /* 0x00000020171f7221 */ /* 0x002fc80000000000 */
[----:B0-----:R-:W-:-:S03]  /*2f70*/  FADD R32, R26, R31 ;  /* 0x0000001f1a207221 */ /* 0x001fc60000000000 */
[----:B------:R-:W0:Y:S01]  /*2f80*/  MUFU.EX2 R33, R33 ;  /* 0x0000002100217308 */ /* 0x000e220000000800 */
[----:B--2---:R-:W-:-:S04]  /*2f90*/  FADD R32, R27, R32 ;  /* 0x000000201b207221 */ /* 0x004fc80000000000 */
[----:B---3--:R-:W-:-:S03]  /*2fa0*/  FADD R31, R29, R32 ;  /* 0x000000201d1f7221 */ /* 0x008fc60000000000 */
[----:B------:R-:W1:Y:S01]  /*2fb0*/  MUFU.EX2 R34, R34 ;  /* 0x0000002200227308 */ /* 0x000e620000000800 */
[----:B----4-:R-:W-:-:S04]  /*2fc0*/  FADD R31, R30, R31 ;  /* 0x0000001f1e1f7221 */ /* 0x010fc80000000000 */
[----:B-----5:R-:W-:-:S03]  /*2fd0*/  FADD R32, R28, R31 ;  /* 0x0000001f1c207221 */ /* 0x020fc60000000000 */
[----:B------:R-:W2:Y:S01]  /*2fe0*/  MUFU.EX2 R35, R35 ;  /* 0x0000002300237308 */ /* 0x000ea20000000800 */
[----:B0-----:R-:W-:-:S04]  /*2ff0*/  FADD R31, R33, R32 ;  /* 0x00000020211f7221 */ /* 0x001fc80000000000 */
[----:B-1----:R-:W-:-:S04]  /*3000*/  FADD R32, R34, R31 ;  /* 0x0000001f22207221 */ /* 0x002fc80000000000 */
[----:B--2---:R-:W-:-:S05]  /*3010*/  FADD R32, R35, R32 ;  /* 0x0000002023207221 */ /* 0x004fca0000000000 */
[----:B------:R-:W0:Y:S02]  /*3020*/  SHFL.BFLY PT, R31, R32, 0x10, 0x1f ;  /* 0x0e001f00201f7f89 */ /* 0x000e2400000e0000 */
[----:B0-----:R-:W-:-:S05]  /*3030*/  FADD R31, R32, R31 ;  /* 0x0000001f201f7221 */ /* 0x001fca0000000000 */
[----:B------:R-:W-:Y:S01]  /*3040*/  @!P5 STS [R144+0x2000], R31 ;  /* 0x0020001f9000d388 */ /* 0x000fe20000000800 */
[----:B------:R-:W-:Y:S06]  /*3050*/  BAR.SYNC.DEFER_BLOCKING 0x0 ;  /* 0x0000000000007b1d */ /* 0x000fec0000010000 */
[----:B------:R-:W0:Y:S04]  /*3060*/  @!P6 LDS R154, [R156+0x2000] ;  /* 0x002000009c9ae984 */ /* 0x000e280000000800 */
[----:B0-----:R-:W0:Y:S02]  /*3070*/  SHFL.BFLY PT, R155, R154, 0x1, 0x1f ;  /* 0x0c201f009a9b7f89 */ /* 0x001e2400000e0000 */
[----:B0-----:R-:W-:-:S05]  /*3080*/  FADD R155, R154, R155 ;  /* 0x0000009b9a9b7221 */ /* 0x001fca0000000000 */
[----:B------:R0:W-:Y:S01]  /*3090*/  @P0 STS [R156+0x2000], R155 ;  /* 0x0020009b9c000388 */ /* 0x0001e20000000800 */
[----:B------:R-:W-:Y:S01]  /*30a0*/  BAR.SYNC.DEFER_BLOCKING 0x0 ;  /* 0x0000000000007b1d */ /* 0x000fe20000010000 */
[----:B------:R-:W-:Y:S02]  /*30b0*/  PRMT R31, RZ, 0x7610, R31 ;  /* 0x00007610ff1f7816 */ /* 0x000fe4000000001f */
[----:B------:R-:W-:Y:S02]  /*30c0*/  PRMT R178, RZ, 0x7610, R178 ;  /* 0x00007610ffb27816 */ /* 0x000fe400000000b2 */
[----:B------:R-:W-:Y:S02]  /*30d0*/  PRMT R182, RZ, 0x7610, R182 ;  /* 0x00007610ffb67816 */ /* 0x000fe400000000b6 */
[----:B------:R-:W-:Y:S02]  /*30e0*/  PRMT R186, RZ, 0x7610, R186 ;  /* 0x00007610ffba7816 */ /* 0x000fe400000000ba */
[----:B------:R-:W-:-:S02]  /*30f0*/  PRMT R190, RZ, 0x7610, R190 ;  /* 0x00007610ffbe7816 */ /* 0x000fc400000000be */
[----:B------:R-:W-:Y:S02]  /*3100*/  PRMT R194, RZ, 0x7610, R194 ;  /* 0x00007610ffc27816 */ /* 0x000fe400000000c2 */
[----:B------:R-:W-:Y:S02]  /*3110*/  PRMT R198, RZ, 0x7610, R198 ;  /* 0x00007610ffc67816 */ /* 0x000fe400000000c6 */
[----:B------:R-:W-:Y:S02]  /*3120*/  PRMT R202, RZ, 0x7610, R202 ;  /* 0x00007610ffca7816 */ /* 0x000fe400000000ca */
[----:B------:R-:W-:Y:S02]  /*3130*/  PRMT R181, RZ, 0x7610, R181 ;  /* 0x00007610ffb57816 */ /* 0x000fe400000000b5 */
[----:B------:R-:W-:Y:S02]  /*3140*/  PRMT R183, RZ, 0x7610, R183 ;  /* 0x00007610ffb77816 */ /* 0x000fe400000000b7 */
[----:B------:R-:W-:-:S02]  /*3150*/  PRMT R187, RZ, 0x7610, R187 ;  /* 0x00007610ffbb7816 */ /* 0x000fc400000000bb */
[----:B------:R-:W-:Y:S01]  /*3160*/  PRMT R191, RZ, 0x7610, R191 ;  /* 0x00007610ffbf7816 */ /* 0x000fe200000000bf */
[----:B------:R-:W2:Y:S01]  /*3170*/  @P3 LDG.E.U8 R179, desc[UR28][R80.64] ;  /* 0x0000001c50b33981 */ /* 0x000ea2000c1e1100 */
[----:B------:R-:W-:Y:S02]  /*3180*/  PRMT R195, RZ, 0x7610, R195 ;  /* 0x00007610ffc37816 */ /* 0x000fe400000000c3 */
[----:B------:R-:W-:Y:S01]  /*3190*/  PRMT R199, RZ, 0x7610, R199 ;  /* 0x00007610ffc77816 */ /* 0x000fe200000000c7 */
[----:B------:R-:W3:Y:S01]  /*31a0*/  @P3 LDG.E.U8 R31, desc[UR28][R88.64] ;  /* 0x0000001c581f3981 */ /* 0x000ee2000c1e1100 */
[----:B------:R-:W-:Y:S02]  /*31b0*/  PRMT R203, RZ, 0x7610, R203 ;  /* 0x00007610ffcb7816 */ /* 0x000fe400000000cb */
[----:B------:R-:W-:Y:S01]  /*31c0*/  PRMT R207, RZ, 0x7610, R207 ;  /* 0x00007610ffcf7816 */ /* 0x000fe200000000cf */
[----:B------:R-:W4:Y:S01]  /*31d0*/  @P3 LDG.E.U8 R185, desc[UR28][R96.64] ;  /* 0x0000001c60b93981 */ /* 0x000f22000c1e1100 */
[----:B------:R-:W-:-:S02]  /*31e0*/  PRMT R32, RZ, 0x7610, R32 ;  /* 0x00007610ff207816 */ /* 0x000fc40000000020 */
[----:B------:R-:W-:Y:S01]  /*31f0*/  PRMT R180, RZ, 0x7610, R180 ;  /* 0x00007610ffb47816 */ /* 0x000fe200000000b4 */
[----:B------:R-:W5:Y:S01]  /*3200*/  @P3 LDG.E.U8 R189, desc[UR28][R104.64] ;  /* 0x0000001c68bd3981 */ /* 0x000f62000c1e1100 */
[----:B------:R-:W-:Y:S02]  /*3210*/  PRMT R184, RZ, 0x7610, R184 ;  /* 0x00007610ffb87816 */ /* 0x000fe400000000b8 */
[----:B------:R-:W-:Y:S01]  /*3220*/  PRMT R188, RZ, 0x7610, R188 ;  /* 0x00007610ffbc7816 */ /* 0x000fe200000000bc */
[----:B------:R-:W5:Y:S01]  /*3230*/  @P3 LDG.E.U8 R193, desc[UR28][R112.64] ;  /* 0x0000001c70c13981 */ /* 0x000f62000c1e1100 */
[----:B------:R-:W-:Y:S02]  /*3240*/  PRMT R192, RZ, 0x7610, R192 ;  /* 0x00007610ffc07816 */ /* 0x000fe400000000c0 */
[----:B------:R-:W-:Y:S01]  /*3250*/  PRMT R196, RZ, 0x7610, R196 ;  /* 0x00007610ffc47816 */ /* 0x000fe200000000c4 */
[----:B------:R-:W5:Y:S01]  /*3260*/  @P3 LDG.E.U8 R197, desc[UR28][R120.64] ;  /* 0x0000001c78c53981 */ /* 0x000f62000c1e1100 */
[----:B------:R-:W-:-:S02]  /*3270*/  PRMT R200, RZ, 0x7610, R200 ;  /* 0x00007610ffc87816 */ /* 0x000fc400000000c8 */
[----:B------:R-:W-:Y:S01]  /*3280*/  PRMT R204, RZ, 0x7610, R204 ;  /* 0x00007610ffcc7816 */ /* 0x000fe200000000cc */
[----:B------:R-:W5:Y:S04]  /*3290*/  @P3 LDG.E.U8 R201, desc[UR28][R128.64] ;  /* 0x0000001c80c93981 */ /* 0x000f68000c1e1100 */
        /* <DEDUP_REMOVED lines=24> */
[----:B------:R-:W5:Y:S01]  /*3420*/  @P3 LDG.E.U8 R204, desc[UR28][R142.64] ;  /* 0x0000001c8ecc3981 */ /* 0x000f62000c1e1100 */
[----:B------:R-:W-:Y:S01]  /*3430*/  IMAD.SHL.U32 R154, R3, 0x10, RZ ;  /* 0x00000010039a7824 */ /* 0x000fe200078e00ff */
[----:B------:R-:W-:-:S02]  /*3440*/  F2FP.SATFINITE.E4M3.F32.PACK_AB_MERGE_C R30, R30, R29, RZ ;  /* 0x0000001d1e1e723e */ /* 0x000fc400048070ff */
[----:B------:R1:W1:Y:S01]  /*3450*/  LDS R29, [R145+0x2000] ;  /* 0x00200000911d7984 */ /* 0x0002620000000800 */
[C---:B0-----:R-:W-:Y:S01]  /*3460*/  LOP3.LUT R155, R3.reuse, 0x80, RZ, 0xc0, !PT ;  /* 0x00000080039b7812 */ /* 0x041fe200078ec0ff */
[----:B------:R-:W-:Y:S01]  /*3470*/  BAR.SYNC.DEFER_BLOCKING 0x0 ;  /* 0x0000000000007b1d */ /* 0x000fe20000010000 */
[----:B------:R-:W-:Y:S02]  /*3480*/  LOP3.LUT R209, R154, 0x70, RZ, 0xc0, !PT ;  /* 0x000000709ad17812 */ /* 0x000fe400078ec0ff */
[----:B------:R-:W-:Y:S02]  /*3490*/  LOP3.LUT R156, R3, 0x10, RZ, 0xc0, !PT ;  /* 0x00000010039c7812 */ /* 0x000fe400078ec0ff */
[----:B------:R-:W-:Y:S02]  /*34a0*/  SHF.R.U32.HI R211, RZ, 0x1, R155 ;  /* 0x00000001ffd37819 */ /* 0x000fe4000001169b */
[----:B------:R-:W-:Y:S01]  /*34b0*/  F2FP.SATFINITE.E4M3.F32.PACK_AB_MERGE_C R6, R7, R6, RZ ;  /* 0x000000060706723e */ /* 0x000fe200048070ff */
[----:B------:R-:W-:Y:S01]  /*34c0*/  IMAD R209, R170, 0x40, R209 ;  /* 0x00000040aad17824 */ /* 0x000fe200078e02d1 */
[----:B------:R-:W-:Y:S01]  /*34d0*/  F2FP.SATFINITE.E4M3.F32.PACK_AB_MERGE_C R7, R21, R20, RZ ;  /* 0x000000141507723e */ /* 0x000fe200048070ff */
[----:B------:R-:W-:Y:S01]  /*34e0*/  IMAD R170, R156, 0x2, R211 ;  /* 0x000000029caa7824 */ /* 0x000fe200078e02d3 */
[----:B------:R-:W-:-:S02]  /*34f0*/  F2FP.SATFINITE.E4M3.F32.PACK_AB_MERGE_C R34, R35, R34, RZ ;  /* 0x000000222322723e */ /* 0x000fc400048070ff */
[----:B------:R-:W-:Y:S01]  /*3500*/  F2FP.SATFINITE.E4M3.F32.PACK_AB_MERGE_C R20, R5, R4, R6 ;  /* 0x000000040514723e */ /* 0x000fe20004807006 */
[----:B------:R-:W-:Y:S01]  /*3510*/  FADD R4, -R173, -INF ;  /* 0xff800000ad047421 */ /* 0x000fe20000000100 */
[----:B------:R-:W-:Y:S02]  /*3520*/  F2FP.SATFINITE.E4M3.F32.PACK_AB_MERGE_C R26, R27, R26, R30 ;  /* 0x0000001a1b1a723e */ /* 0x000fe4000480701e */
[----:B------:R-:W-:Y:S02]  /*3530*/  LOP3.LUT R170, R209, R170, RZ, 0x3c, !PT ;  /* 0x000000aad1aa7212 */ /* 0x000fe400078e3cff */
[----:B------:R-:W-:Y:S01]  /*3540*/  F2FP.SATFINITE.E4M3.F32.PACK_AB_MERGE_C R27, R33, R28, R34 ;  /* 0x0000001c211b723e */ /* 0x000fe20004807022 */
[----:B------:R-:W-:Y:S01]  /*3550*/  FMUL R28, R4, 1.4426950216293334961 ;  /* 0x3fb8aa3b041c7820 */ /* 0x000fe20000400000 */
[----:B------:R-:W-:Y:S01]  /*3560*/  F2FP.SATFINITE.E4M3.F32.PACK_AB_MERGE_C R13, R16, R13, RZ ;  /* 0x0000000d100d723e */ /* 0x000fe200048070ff */
[----:B------:R-:W-:Y:S01]  /*3570*/  IMAD R157, R157, 0x80, R170 ;  /* 0x000000809d9d7824 */ /* 0x000fe200078e02aa */
[----:B------:R-:W-:-:S02]  /*3580*/  F2FP.SATFINITE.E4M3.F32.PACK_AB_MERGE_C R16, R23, R22, RZ ;  /* 0x000000161710723e */ /* 0x000fc400048070ff */
[----:B------:R-:W-:Y:S02]  /*3590*/  F2FP.SATFINITE.E4M3.F32.PACK_AB_MERGE_C R10, R171, R10, RZ ;  /* 0x0000000aab0a723e */ /* 0x000fe400048070ff */
[----:B------:R-:W-:Y:S01]  /*35a0*/  F2FP.SATFINITE.E4M3.F32.PACK_AB_MERGE_C R18, R19, R18, RZ ;  /* 0x000000121312723e */ /* 0x000fe200048070ff */
[----:B------:R-:W0:Y:S01]  /*35b0*/  MUFU.EX2 R28, R28 ;  /* 0x0000001c001c7308 */ /* 0x000e220000000800 */
[C---:B------:R-:W-:Y:S02]  /*35c0*/  LOP3.LUT R170, R36.reuse, 0x40, RZ, 0x3c, !PT ;  /* 0x0000004024aa7812 */ /* 0x040fe400078e3cff */
[----:B------:R-:W-:Y:S02]  /*35d0*/  LOP3.LUT R171, R36, 0x60, RZ, 0x3c, !PT ;  /* 0x0000006024ab7812 */ /* 0x000fe400078e3cff */
[----:B------:R-:W-:Y:S02]  /*35e0*/  F2FP.SATFINITE.E4M3.F32.PACK_AB_MERGE_C R25, R24, R25, R16 ;  /* 0x000000191819723e */ /* 0x000fe40004807010 */
[----:B------:R-:W-:-:S02]  /*35f0*/  F2FP.SATFINITE.E4M3.F32.PACK_AB_MERGE_C R21, R9, R8, R10 ;  /* 0x000000080915723e */ /* 0x000fc4000480700a */
[----:B------:R-:W-:Y:S02]  /*3600*/  F2FP.SATFINITE.E4M3.F32.PACK_AB_MERGE_C R22, R12, R11, R13 ;  /* 0x0000000b0c16723e */ /* 0x000fe4000480700d */
[----:B------:R-:W-:Y:S02]  /*3610*/  F2FP.SATFINITE.E4M3.F32.PACK_AB_MERGE_C R23, R15, R14, R18 ;  /* 0x0000000e0f17723e */ /* 0x000fe40004807012 */
[----:B------:R-:W-:Y:S02]  /*3620*/  F2FP.SATFINITE.E4M3.F32.PACK_AB_MERGE_C R24, R172, R17, R7 ;  /* 0x00000011ac18723e */ /* 0x000fe40004807007 */
[----:B------:R-:W-:Y:S01]  /*3630*/  LOP3.LUT R172, R157, 0x10, RZ, 0x3c, !PT ;  /* 0x000000109dac7812 */ /* 0x000fe200078e3cff */
[----:B------:R-:W0:Y:S01]  /*3640*/  LDTM.16dp32bit_t0_t15.x16 R4, tmem[UR15] ;  /* 0x0000000f000479ee */ /* 0x000e220008a00000 */
[----:B------:R-:W0:Y:S01]  /*3650*/  LDTM.16dp32bit_t16_t31.x16 R4, tmem[UR15+0x10] ;  /* 0x0000100f000479ee */ /* 0x000e220008a20000 */
[----:B------:R-:W-:Y:S01]  /*3660*/  UIADD3 UR9, UPT, UPT, UR11, -0x80, URZ ;  /* 0xffffff800b097890 */ /* 0x000fe2000fffe0ff */
[----:B--2---:R2:W-:Y:S04]  /*3670*/  STS.U8 [R36+UR14+0x2000], R179 ;  /* 0x002000b324007988 */ /* 0x0045e8000800000e */
[----:B---3--:R2:W-:Y:S04]  /*3680*/  STS.U8 [R36+UR14+0x2400], R31 ;  /* 0x0024001f24007988 */ /* 0x0085e8000800000e */
[----:B----4-:R2:W-:Y:S04]  /*3690*/  STS.U8 [R36+UR14+0x2800], R185 ;  /* 0x002800b924007988 */ /* 0x0105e8000800000e */
[----:B-----5:R2:W-:Y:S04]  /*36a0*/  STS.U8 [R36+UR14+0x2c00], R189 ;  /* 0x002c00bd24007988 */ /* 0x0205e8000800000e */
        /* <DEDUP_REMOVED lines=28> */
[----:B------:R2:W-:Y:S04]  /*3870*/  STS.128 [R157+UR14], R20 ;  /* 0x000000149d007988 */ /* 0x0005e80008000c0e */
[----:B------:R2:W-:Y:S01]  /*3880*/  STS.128 [R172+UR14], R24 ;  /* 0x00000018ac007988 */ /* 0x0005e20008000c0e */
[----:B------:R-:W-:Y:S01]  /*3890*/  NOP ;  /* 0x0000000000007918 */ /* 0x000fe20000000000 */
[----:B01----:R-:W-:Y:S05]  /*38a0*/  @!P3 BRA `(.L_x_9) ;  /* 0x000000000048b947 */ /* 0x003fea0003800000 */
[C---:B------:R-:W-:Y:S01]  /*38b0*/  FMUL R4, R28.reuse, R4 ;  /* 0x000000041c047220 */ /* 0x040fe20000400000 */
        /* <DEDUP_REMOVED lines=14> */
[----:B------:R-:W-:-:S04]  /*39a0*/  FMUL R19, R28, R19 ;  /* 0x000000131c137220 */ /* 0x000fc80000400000 */
[----:B------:R0:W-:Y:S01]  /*39b0*/  STTM.16dp32bit_t0_t15.x16 tmem[UR15], R4 ;  /* 0x00000004000079ed */ /* 0x0001e20008a0000f */
[----:B------:R0:W-:Y:S02]  /*39c0*/  STTM.16dp32bit_t16_t31.x16 tmem[UR15+0x10], R4 ;  /* 0x00001004000079ed */ /* 0x0001e40008a2000f */
.L_x_9:
[----:B------:R-:W1:Y:S02]  /*39d0*/  FENCE.VIEW.ASYNC.T ;  /* 0x00000000000073c6 */ /* 0x000e640000000200 */
[----:B-1----:R-:W-:Y:S01]  /*39e0*/  BAR.SYNC.DEFER_BLOCKING 0x0 ;  /* 0x0000000000007b1d */ /* 0x002fe20000010000 */
[----:B------:R-:W-:Y:S01]  /*39f0*/  UISETP.GE.AND UP1, UPT, UR9, 0x1, UPT ;  /* 0x000000010900788c */ /* 0x000fe2000bf26270 */
[----:B------:R-:W-:-:S04]  /*3a00*/  FADD R29, R28, R29 ;  /* 0x0000001d1c1d7221 */ /* 0x000fc80000000000 */
[----:B------:R1:W-:Y:S06]  /*3a10*/  MEMBAR.ALL.CTA ;  /* 0x0000000000007992 */ /* 0x0003ec0000008000 */
[----:B-1----:R-:W1:Y:S02]  /*3a20*/  FENCE.VIEW.ASYNC.S ;  /* 0x00000000000073c6 */ /* 0x002e640000000000 */
[----:B-1----:R-:W-:Y:S06]  /*3a30*/  BAR.SYNC.DEFER_BLOCKING 0x0 ;  /* 0x0000000000007b1d */ /* 0x002fec0000010000 */
[----:B------:R-:W-:Y:S05]  /*3a40*/  @!P4 BRA `(.L_x_10) ;  /* 0x000000000084c947 */ /* 0x000fea0003800000 */
[----:B------:R-:W-:Y:S02]  /*3a50*/  UIADD3 UR4, UPT, UPT, UR14, 0x2000, URZ ;  /* 0x000020000e047890 */ /* 0x000fe4000fffe0ff */
[----:B------:R-:W-:Y:S02]  /*3a60*/  USHF.R.U32.HI UR6, URZ, 0x4, UR14 ;  /* 0x00000004ff067899 */ /* 0x000fe4000801160e */
[----:B------:R-:W-:Y:S02]  /*3a70*/  USHF.R.U32.HI UR4, URZ, 0x4, UR4 ;  /* 0x00000004ff047899 */ /* 0x000fe40008011604 */
[----:B------:R-:W-:Y:S02]  /*3a80*/  USGXT.U32 UR6, UR6, 0xe ;  /* 0x0000000e0606789a */ /* 0x000fe40008000000 */
[----:B------:R-:W-:Y:S02]  /*3a90*/  USGXT.U32 UR20, UR4, 0xe ;  /* 0x0000000e0414789a */ /* 0x000fe40008000000 */
[----:B------:R-:W-:-:S02]  /*3aa0*/  UIADD3 UR38, UP2, UPT, UR6, 0x2, URZ ;  /* 0x0000000206267890 */ /* 0x000fc4000ff5e0ff */
[----:B------:R-:W-:Y:S01]  /*3ab0*/  UIADD3 UR36, UP3, UPT, UR20, 0x2, URZ ;  /* 0x0000000214247890 */ /* 0x000fe2000ff7e0ff */
[----:B------:R-:W-:Y:S01]  /*3ac0*/  UMOV UR4, URZ ;  /* 0x000000ff00047c82 */ /* 0x000fe20008000000 */
[----:B------:R-:W-:Y:S01]  /*3ad0*/  UMOV UR40, 0x0 ;  /* 0x0000000000287882 */ /* 0x000fe20000000000 */
[----:B------:R-:W-:Y:S02]  /*3ae0*/  UIADD3.X UR39, UPT, UPT, UR4, 0x40004040, URZ, UP2, !UPT ;  /* 0x4000404004277890 */ /* 0x000fe400097fe4ff */
[----:B------:R-:W-:Y:S02]  /*3af0*/  UIADD3.X UR37, UPT, UPT, UR4, 0x40004040, URZ, UP3, !UPT ;  /* 0x4000404004257890 */ /* 0x000fe40009ffe4ff */
[----:B------:R-:W-:Y:S02]  /*3b00*/  UIADD3.64 UR26, UPT, UPT, UR38, 0x2, URZ ;  /* 0x00000002261a7897 */ /* 0x000fe4000fffe0ff */
[----:B------:R-:W-:Y:S02]  /*3b10*/  UIADD3.64 UR30, UPT, UPT, UR36, 0x2, URZ ;  /* 0x00000002241e7897 */ /* 0x000fe4000fffe0ff */
[----:B------:R-:W-:-:S02]  /*3b20*/  UIADD3.64 UR32, UPT, UPT, UR38, 0x4, URZ ;  /* 0x0000000426207897 */ /* 0x000fc4000fffe0ff */
[----:B------:R-:W-:Y:S01]  /*3b30*/  UIADD3.64 UR34, UPT, UPT, UR36, 0x4, URZ ;  /* 0x0000000424227897 */ /* 0x000fe2000fffe0ff */
[----:B------:R-:W-:Y:S01]  /*3b40*/  UMOV UR41, 0x4100010 ;  /* 0x0410001000297882 */ /* 0x000fe20000000000 */
[----:B------:R-:W-:Y:S01]  /*3b50*/  UMOV UR7, 0x40004040 ;  /* 0x4000404000077882 */ /* 0x000fe20000000000 */
[----:B------:R-:W-:Y:S01]  /*3b60*/  UMOV UR21, 0x40004040 ;  /* 0x4000404000157882 */ /* 0x000fe20000000000 */
[----:B------:R-:W-:Y:S01]  /*3b70*/  UMOV UR42, 0x0 ;  /* 0x00000000002a7882 */ /* 0x000fe20000000000 */
[----:B------:R-:W-:Y:S01]  /*3b80*/  UMOV UR43, 0x4100010 ;  /* 0x04100010002b7882 */ /* 0x000fe20000000000 */
[----:B------:R-:W-:Y:S01]  /*3b90*/  UMOV UR44, 0x0 ;  /* 0x00000000002c7882 */ /* 0x000fe20000000000 */
[----:B------:R-:W-:Y:S01]  /*3ba0*/  UMOV UR45, 0x4100010 ;  /* 0x04100010002d7882 */ /* 0x000fe20000000000 */
[----:B------:R-:W-:Y:S01]  /*3bb0*/  UMOV UR4, UR18 ;  /* 0x0000001200047c82 */ /* 0x000fe20008000000 */
[----:B------:R-:W-:Y:S01]  /*3bc0*/  UMOV UR5, URZ ;  /* 0x000000ff00057c82 */ /* 0x000fe20008000000 */
[----:B------:R1:W-:Y:S01]  /*3bd0*/  UTCQMMA gdesc[UR6], gdesc[UR20], tmem[UR12], tmem[UR40], idesc[UR41], UPT ;  /* 0x00ff2814060075ea */ /* 0x0003e2000b80030c */
[----:B------:R-:W-:Y:S01]  /*3be0*/  UMOV UR46, 0x0 ;  /* 0x00000000002e7882 */ /* 0x000fe20000000000 */
[----:B------:R-:W-:Y:S01]  /*3bf0*/  UMOV UR47, 0x4100010 ;  /* 0x04100010002f7882 */ /* 0x000fe20000000000 */
[----:B------:R1:W-:Y:S01]  /*3c00*/  UTCQMMA gdesc[UR38], gdesc[UR36], tmem[UR12], tmem[UR42], idesc[UR43], UPT ;  /* 0x00ff2a24260075ea */ /* 0x0003e2000b80030c */
[----:B------:R-:W-:Y:S01]  /*3c10*/  UMOV UR4, UR4 ;  /* 0x0000000400047c82 */ /* 0x000fe20008000000 */
[----:B------:R1:W-:Y:S01]  /*3c20*/  UTCQMMA gdesc[UR26], gdesc[UR30], tmem[UR12], tmem[UR44], idesc[UR45], UPT ;  /* 0x00ff2c1e1a0075ea */ /* 0x0003e2000b80030c */
[----:B------:R1:W-:Y:S01]  /*3c30*/  UTCQMMA gdesc[UR32], gdesc[UR34], tmem[UR12], tmem[UR46], idesc[UR47], UPT ;  /* 0x00ff2e22200075ea */ /* 0x0003e2000b80030c */
[----:B------:R1:W-:Y:S01]  /*3c40*/  UTCBAR [UR4], URZ ;  /* 0x000000ff040073e9 */ /* 0x0003e200080000ff */
[----:B------:R-:W-:Y:S01]  /*3c50*/  NOP ;  /* 0x0000000000007918 */ /* 0x000fe20000000000 */
.L_x_10:
[----:B------:R-:W-:Y:S01]  /*3c60*/  FSEL R173, R173, -INF , P3 ;  /* 0xff800000adad7808 */ /* 0x000fe20001800000 */
[----:B-1----:R-:W-:Y:S01]  /*3c70*/  UMOV UR6, URZ ;  /* 0x000000ff00067c82 */ /* 0x002fe20008000000 */
[----:B--2---:R-:W-:Y:S01]  /*3c80*/  FSEL R176, R29, 1, P3 ;  /* 0x3f8000001db07808 */ /* 0x004fe20001800000 */
[----:B------:R-:W-:Y:S06]  /*3c90*/  BRA.U !UP1, `(.L_x_11) ;  /* 0x0000002509a47547 */ /* 0x000fec000b800000 */
[----:B------:R-:W-:Y:S01]  /*3ca0*/  UIADD3 UR5, UPT, UPT, UR14, 0x6000, URZ ;  /* 0x000060000e057890 */ /* 0x000fe2000fffe0ff */
[----:B------:R-:W-:Y:S01]  /*3cb0*/  IMAD.SHL.U32 R177, R177, 0x80, RZ ;  /* 0x00000080b1b17824 */ /* 0x000fe200078e00ff */
[----:B------:R-:W-:Y:S01]  /*3cc0*/  USHF.R.U32.HI UR22, URZ, 0x4, UR14 ;  /* 0x00000004ff167899 */ /* 0x000fe2000801160e */
[----:B------:R-:W-:Y:S01]  /*3cd0*/  IMAD.MOV.U32 R192, RZ, RZ, R173 ;  /* 0x000000ffffc07224 */ /* 0x000fe200078e00ad */
[----:B------:R-:W-:Y:S01]  /*3ce0*/  USHF.R.U32.HI UR5, URZ, 0x4, UR5 ;  /* 0x00000004ff057899 */ /* 0x000fe20008011605 */
[----:B------:R-:W-:Y:S01]  /*3cf0*/  IMAD.MOV.U32 R194, RZ, RZ, RZ ;  /* 0x000000ffffc27224 */ /* 0x000fe200078e00ff */
[----:B------:R-:W-:Y:S01]  /*3d00*/  UIADD3 UR4, UPT, UPT, UR14, 0x8000, URZ ;  /* 0x000080000e047890 */ /* 0x000fe2000fffe0ff */
[----:B------:R-:W-:Y:S01]  /*3d10*/  IMAD.MOV.U32 R179, RZ, RZ, R177 ;  /* 0x000000ffffb37224 */ /* 0x000fe200078e00b1 */
[----:B------:R-:W-:Y:S02]  /*3d20*/  UISETP.NE.U32.AND UP1, UPT, UR24, URZ, UPT ;  /* 0x000000ff1800728c */ /* 0x000fe4000bf25070 */
[----:B------:R-:W-:-:S02]  /*3d30*/  USGXT.U32 UR22, UR22, 0xe ;  /* 0x0000000e1616789a */ /* 0x000fc40008000000 */
[----:B------:R-:W-:Y:S02]  /*3d40*/  USGXT.U32 UR26, UR5, 0xe ;  /* 0x0000000e051a789a */ /* 0x000fe40008000000 */
[----:B------:R-:W-:Y:S02]  /*3d50*/  USHF.R.U32.HI UR24, URZ, 0x4, UR4 ;  /* 0x00000004ff187899 */ /* 0x000fe40008011604 */
[----:B------:R-:W-:Y:S02]  /*3d60*/  UIADD3 UR38, UP4, UPT, UR22, 0x2, URZ ;  /* 0x0000000216267890 */ /* 0x000fe4000ff9e0ff */
[----:B------:R-:W-:Y:S02]  /*3d70*/  UIADD3 UR40, UP3, UPT, UR26, 0x2, URZ ;  /* 0x000000021a287890 */ /* 0x000fe4000ff7e0ff */
[----:B------:R-:W-:Y:S02]  /*3d80*/  USHF.R.U32.HI UR10, URZ, 0x4, UR10 ;  /* 0x00000004ff0a7899 */ /* 0x000fe4000801160a */
[----:B------:R-:W-:-:S02]  /*3d90*/  USGXT.U32 UR24, UR24, 0xe ;  /* 0x0000000e1818789a */ /* 0x000fc40008000000 */
[----:B------:R-:W-:Y:S01]  /*3da0*/  USHF.L.U32 UR19, UR23, 0x7, URZ ;  /* 0x0000000717137899 */ /* 0x000fe200080006ff */
[----:B------:R-:W-:Y:S01]  /*3db0*/  UMOV UR7, URZ ;  /* 0x000000ff00077c82 */ /* 0x000fe20008000000 */
[----:B------:R-:W-:Y:S01]  /*3dc0*/  UMOV UR6, URZ ;  /* 0x000000ff00067c82 */ /* 0x000fe20008000000 */
[----:B------:R-:W-:Y:S02]  /*3dd0*/  UIADD3.X UR39, UPT, UPT, UR7, 0x40004040, URZ, UP4, !UPT ;  /* 0x4000404007277890 */ /* 0x000fe4000a7fe4ff */
[----:B------:R-:W-:Y:S02]  /*3de0*/  UIADD3.X UR41, UPT, UPT, UR6, 0x40004040, URZ, UP3, !UPT ;  /* 0x4000404006297890 */ /* 0x000fe40009ffe4ff */
[----:B------:R-:W-:Y:S02]  /*3df0*/  USGXT.U32 UR4, UR10, 0xe ;  /* 0x0000000e0a04789a */ /* 0x000fe40008000000 */
[----:B------:R-:W-:Y:S02]  /*3e00*/  UIADD3 UR36, UP2, UPT, UR24, 0x80, URZ ;  /* 0x0000008018247890 */ /* 0x000fe4000ff5e0ff */
[----:B------:R-:W-:-:S02]  /*3e10*/  UIADD3 UR42, UP4, UPT, UR38, 0x2, URZ ;  /* 0x00000002262a7890 */ /* 0x000fc4000ff9e0ff */
[----:B------:R-:W-:Y:S01]  /*3e20*/  UIADD3 UR44, UP3, UPT, UR38, 0x4, URZ ;  /* 0x00000004262c7890 */ /* 0x000fe2000ff7e0ff */
[----:B------:R-:W-:Y:S01]  /*3e30*/  UMOV UR8, URZ ;  /* 0x000000ff00087c82 */ /* 0x000fe20008000000 */
[----:B------:R-:W-:Y:S01]  /*3e40*/  UMOV UR20, 0xfffffffe ;  /* 0xfffffffe00147882 */ /* 0x000fe20000000000 */
[----:B------:R-:W-:Y:S01]  /*3e50*/  UMOV UR21, 0x7fffbfdf ;  /* 0x7fffbfdf00157882 */ /* 0x000fe20000000000 */
[----:B------:R-:W-:Y:S01]  /*3e60*/  UMOV UR5, URZ ;  /* 0x000000ff00057c82 */ /* 0x000fe20008000000 */
[----:B------:R-:W1:Y:S01]  /*3e70*/  LDCU UR50, c[0x0][0x3a8] ;  /* 0x00007500ff3277ac */ /* 0x000e620008000800 */
[----:B------:R-:W-:Y:S02]  /*3e80*/  UIADD3.64 UR20, UPT, UPT, UR4, -UR20, URZ ;  /* 0x8000001404147297 */ /* 0x000fe4000fffe0ff */
[----:B------:R-:W-:Y:S02]  /*3e90*/  UIADD3.X UR37, UPT, UPT, UR8, -0x7fffbfe0, URZ, UP2, !UPT ;  /* 0x8000402008257890 */ /* 0x000fe400097fe4ff */
[----:B------:R-:W-:-:S02]  /*3ea0*/  UIADD3.X UR43, UPT, UPT, UR39, URZ, URZ, UP4, !UPT ;  /* 0x000000ff272b7290 */ /* 0x000fc4000a7fe4ff */
[----:B------:R-:W-:Y:S02]  /*3eb0*/  UIADD3.X UR45, UPT, UPT, UR39, URZ, URZ, UP3, !UPT ;  /* 0x000000ff272d7290 */ /* 0x000fe40009ffe4ff */
[----:B------:R-:W-:Y:S02]  /*3ec0*/  UIADD3.64 UR46, UPT, UPT, UR40, 0x2, URZ ;  /* 0x00000002282e7897 */ /* 0x000fe4000fffe0ff */
[----:B------:R-:W-:Y:S01]  /*3ed0*/  UIADD3.64 UR48, UPT, UPT, UR40, 0x4, URZ ;  /* 0x0000000428307897 */ /* 0x000fe2000fffe0ff */
[----:B------:R-:W-:Y:S01]  /*3ee0*/  UMOV UR34, 0x1 ;  /* 0x0000000100227882 */ /* 0x000fe20000000000 */
[----:B------:R-:W-:-:S10]  /*3ef0*/  UMOV UR35, UR19 ;  /* 0x0000001300237c82 */ /* 0x000fd40008000000 */
.L_x_16:
[----:B------:R-:W-:Y:S02]  /*3f00*/  SHF.R.S32.HI R193, RZ, 0x1f, R179 ;  /* 0x0000001fffc17819 */ /* 0x000fe400000114b3 */
[C---:B0-----:R-:W-:Y:S02]  /*3f10*/  IADD3 R4, P4, PT, R179.reuse, R174, RZ ;  /* 0x000000aeb3047210 */ /* 0x041fe40007f9e0ff */
[----:B------:R-:W-:-:S03]  /*3f20*/  IADD3 R6, P3, PT, R179, R166, RZ ;  /* 0x000000a6b3067210 */ /* 0x000fc60007f7e0ff */
[----:B------:R-:W-:Y:S01]  /*3f30*/  IMAD.X R5, R193, 0x1, R175, P4 ;  /* 0x00000001c1057824 */ /* 0x000fe200020e06af */
[----:B------:R-:W-:Y:S01]  /*3f40*/  IADD3 R8, P4, PT, R179, R162, RZ ;  /* 0x000000a2b3087210 */ /* 0x000fe20007f9e0ff */
[----:B------:R-:W-:Y:S01]  /*3f50*/  IMAD.X R7, R193, 0x1, R167, P3 ;  /* 0x00000001c1077824 */ /* 0x000fe200018e06a7 */
[----:B------:R-:W-:Y:S02]  /*3f60*/  IADD3 R10, P3, PT, R179, R158, RZ ;  /* 0x0000009eb30a7210 */ /* 0x000fe40007f7e0ff */
[----:B------:R0:W2:Y:S01]  /*3f70*/  LDG.E.U8 R23, desc[UR28][R4.64] ;  /* 0x0000001c04177981 */ /* 0x0000a2000c1e1100 */
[----:B------:R-:W-:Y:S01]  /*3f80*/  IMAD.X R9, R193, 0x1, R163, P4 ;  /* 0x00000001c1097824 */ /* 0x000fe200020e06a3 */
[----:B------:R-:W-:Y:S01]  /*3f90*/  IADD3 R12, P4, PT, R179, R150, RZ ;  /* 0x00000096b30c7210 */ /* 0x000fe20007f9e0ff */
[----:B------:R-:W-:Y:S01]  /*3fa0*/  IMAD.X R11, R193, 0x1, R159, P3 ;  /* 0x00000001c10b7824 */ /* 0x000fe200018e069f */
[----:B------:R-:W-:Y:S01]  /*3fb0*/  IADD3 R14, P3, PT, R179, R146, RZ ;  /* 0x00000092b30e7210 */ /* 0x000fe20007f7e0ff */
[----:B------:R3:W4:Y:S02]  /*3fc0*/  LDG.E.U8 R25, desc[UR28][R6.64] ;  /* 0x0000001c06197981 */ /* 0x000724000c1e1100 */
[----:B------:R-:W-:Y:S01]  /*3fd0*/  IMAD.X R13, R193, 0x1, R151, P4 ;  /* 0x00000001c10d7824 */ /* 0x000fe200020e0697 */
[----:B------:R-:W-:Y:S01]  /*3fe0*/  IADD3 R16, P4, PT, R179, R66, RZ ;  /* 0x00000042b3107210 */ /* 0x000fe20007f9e0ff */
[----:B------:R-:W-:Y:S01]  /*3ff0*/  IMAD.X R15, R193, 0x1, R147, P3 ;  /* 0x00000001c10f7824 */ /* 0x000fe200018e0693 */
[----:B0-----:R-:W-:Y:S01]  /*4000*/  IADD3 R4, P3, PT, R179, R62, RZ ;  /* 0x0000003eb3047210 */ /* 0x001fe20007f7e0ff */
[----:B------:R0:W5:Y:S02]  /*4010*/  LDG.E.U8 R27, desc[UR28][R8.64] ;  /* 0x0000001c081b7981 */ /* 0x000164000c1e1100 */
[----:B------:R-:W-:-:S02]  /*4020*/  IMAD.X R17, R193, 0x1, R67, P4 ;  /* 0x00000001c1117824 */ /* 0x000fc400020e0643 */
[----:B------:R-:W-:Y:S01]  /*4030*/  IMAD.X R5, R193, 0x1, R63, P3 ;  /* 0x00000001c1057824 */ /* 0x000fe200018e063f */
[C---:B---3--:R-:W-:Y:S01]  /*4040*/  IADD3 R6, P4, PT, R179.reuse, R60, RZ ;  /* 0x0000003cb3067210 */ /* 0x048fe20007f9e0ff */
[----:B------:R3:W5:Y:S01]  /*4050*/  LDG.E.U8 R29, desc[UR28][R10.64] ;  /* 0x0000001c0a1d7981 */ /* 0x000762000c1e1100 */
[----:B0-----:R-:W-:-:S03]  /*4060*/  IADD3 R8, P3, PT, R179, R56, RZ ;  /* 0x00000038b3087210 */ /* 0x001fc60007f7e0ff */
[----:B------:R0:W5:Y:S01]  /*4070*/  LDG.E.U8 R31, desc[UR28][R12.64] ;  /* 0x0000001c0c1f7981 */ /* 0x000162000c1e1100 */
[C---:B------:R-:W-:Y:S02]  /*4080*/  IMAD.X R7, R193.reuse, 0x1, R61, P4 ;  /* 0x00000001c1077824 */ /* 0x040fe400020e063d */
        /* <DEDUP_REMOVED lines=10> */
[----:B------:R-:W-:Y:S01]  /*4130*/  IMAD.X R15, R193, 0x1, R49, P4 ;  /* 0x00000001c10f7824 */ /* 0x000fe200020e0631 */
[----:B------:R-:W-:Y:S01]  /*4140*/  IADD3 R18, P4, PT, R179, R42, RZ ;  /* 0x0000002ab3127210 */ /* 0x000fe20007f9e0ff */
[----:B------:R0:W5:Y:S01]  /*4150*/  LDG.E.U8 R181, desc[UR28][R6.64] ;  /* 0x0000001c06b57981 */ /* 0x000162000c1e1100 */
[----:B------:R-:W-:Y:S01]  /*4160*/  IMAD.X R17, R193, 0x1, R45, P3 ;  /* 0x00000001c1117824 */ /* 0x000fe200018e062d */
[----:B------:R-:W-:Y:S02]  /*4170*/  IADD3 R20, P3, PT, R179, R38, RZ ;  /* 0x00000026b3147210 */ /* 0x000fe40007f7e0ff */
[----:B------:R-:W-:Y:S01]  /*4180*/  IMAD.X R19, R193, 0x1, R43, P4 ;  /* 0x00000001c1137824 */ /* 0x000fe200020e062b */
[----:B---3--:R-:W-:Y:S01]  /*4190*/  IADD3 R4, P4, PT, R179, R168, RZ ;  /* 0x000000a8b3047210 */ /* 0x008fe20007f9e0ff */
[----:B------:R3:W5:Y:S01]  /*41a0*/  LDG.E.U8 R183, desc[UR28][R8.64] ;  /* 0x0000001c08b77981 */ /* 0x000762000c1e1100 */
[----:B------:R-:W-:Y:S01]  /*41b0*/  IMAD.X R21, R193, 0x1, R39, P3 ;  /* 0x00000001c1157824 */ /* 0x000fe200018e0627 */
[----:B0-----:R-:W-:-:S02]  /*41c0*/  IADD3 R6, P3, PT, R179, R164, RZ ;  /* 0x000000a4b3067210 */ /* 0x001fc40007f7e0ff */
        /* <DEDUP_REMOVED lines=16> */
[----:B------:R-:W3:Y:S01]  /*42d0*/  LDG.E.U8 R19, desc[UR28][R18.64] ;  /* 0x0000001c12137981 */ /* 0x000ee2000c1e1100 */
[----:B0-----:R-:W-:-:S03]  /*42e0*/  IADD3 R4, P3, PT, R179, R76, RZ ;  /* 0x0000004cb3047210 */ /* 0x001fc60007f7e0ff */
[----:B------:R0:W3:Y:S01]  /*42f0*/  LDG.E.U8 R24, desc[UR28][R6.64] ;  /* 0x0000001c06187981 */ /* 0x0000e2000c1e1100 */
[C---:B------:R-:W-:Y:S02]  /*4300*/  IMAD.X R17, R193.reuse, 0x1, R65, P4 ;  /* 0x00000001c1117824 */ /* 0x040fe400020e0641 */
[----:B------:R-:W-:Y:S01]  /*4310*/  IMAD.X R5, R193, 0x1, R77, P3 ;  /* 0x00000001c1057824 */ /* 0x000fe200018e064d */
[----:B------:R1:W3:Y:S04]  /*4320*/  LDG.E.U8 R18, desc[UR28][R8.64] ;  /* 0x0000001c08127981 */ /* 0x0002e8000c1e1100 */
[----:B------:R-:W3:Y:S01]  /*4330*/  LDG.E.U8 R21, desc[UR28][R20.64] ;  /* 0x0000001c14157981 */ /* 0x000ee2000c1e1100 */
[----:B0-----:R-:W-:-:S03]  /*4340*/  IADD3 R6, P4, PT, R179, R58, RZ ;  /* 0x0000003ab3067210 */ /* 0x001fc60007f9e0ff */
[----:B------:R0:W3:Y:S01]  /*4350*/  LDG.E.U8 R26, desc[UR28][R12.64] ;  /* 0x0000001c0c1a7981 */ /* 0x0000e2000c1e1100 */
[----:B-1----:R-:W-:Y:S01]  /*4360*/  IADD3 R8, P3, PT, R179, R74, RZ ;  /* 0x0000004ab3087210 */ /* 0x002fe20007f7e0ff */
[C---:B------:R-:W-:Y:S02]  /*4370*/  IMAD.X R7, R193.reuse, 0x1, R59, P4 ;  /* 0x00000001c1077824 */ /* 0x040fe400020e063b */
[----:B------:R-:W3:Y:S02]  /*4380*/  LDG.E.U8 R28, desc[UR28][R14.64] ;  /* 0x0000001c0e1c7981 */ /* 0x000ee4000c1e1100 */
[----:B------:R-:W-:Y:S02]  /*4390*/  IMAD.X R9, R193, 0x1, R75, P3 ;  /* 0x00000001c1097824 */ /* 0x000fe400018e064b */
[----:B------:R1:W3:Y:S01]  /*43a0*/  LDG.E.U8 R20, desc[UR28][R10.64] ;  /* 0x0000001c0a147981 */ /* 0x0002e2000c1e1100 */
[----:B0-----:R-:W-:-:S03]  /*43b0*/  IADD3 R12, P3, PT, R179, R72, RZ ;  /* 0x00000048b30c7210 */ /* 0x001fc60007f7e0ff */
[----:B------:R0:W3:Y:S04]  /*43c0*/  LDG.E.U8 R30, desc[UR28][R16.64] ;  /* 0x0000001c101e7981 */ /* 0x0000e8000c1e1100 */
[----:B------:R0:W3:Y:S01]  /*43d0*/  LDG.E.U8 R32, desc[UR28][R4.64] ;  /* 0x0000001c04207981 */ /* 0x0000e2000c1e1100 */
[----:B-1----:R-:W-:Y:S01]  /*43e0*/  IADD3 R10, P4, PT, R179, R52, RZ ;  /* 0x00000034b30a7210 */ /* 0x002fe20007f9e0ff */
[----:B------:R-:W-:Y:S02]  /*43f0*/  IMAD.X R13, R193, 0x1, R73, P3 ;  /* 0x00000001c10d7824 */ /* 0x000fe400018e0649 */
[----:B------:R1:W3:Y:S01]  /*4400*/  LDG.E.U8 R34, desc[UR28][R6.64] ;  /* 0x0000001c06227981 */ /* 0x0002e2000c1e1100 */
[----:B0-----:R-:W-:Y:S01]  /*4410*/  IADD3 R16, P3, PT, R179, R70, RZ ;  /* 0x00000046b3107210 */ /* 0x001fe20007f7e0ff */
[----:B------:R-:W-:Y:S01]  /*4420*/  IMAD.X R11, R193, 0x1, R53, P4 ;  /* 0x00000001c10b7824 */ /* 0x000fe200020e0635 */
[----:B------:R-:W-:Y:S01]  /*4430*/  IADD3 R14, P4, PT, R179, R46, RZ ;  /* 0x0000002eb30e7210 */ /* 0x000fe20007f9e0ff */
[----:B------:R-:W3:Y:S02]  /*4440*/  LDG.E.U8 R8, desc[UR28][R8.64] ;  /* 0x0000001c08087981 */ /* 0x000ee4000c1e1100 */
[----:B------:R-:W-:-:S02]  /*4450*/  IMAD.X R17, R193, 0x1, R71, P3 ;  /* 0x00000001c1117824 */ /* 0x000fc400018e0647 */
[----:B------:R-:W-:Y:S01]  /*4460*/  IMAD.X R15, R193, 0x1, R47, P4 ;  /* 0x00000001c10f7824 */ /* 0x000fe200020e062f */
[C---:B------:R-:W-:Y:S01]  /*4470*/  IADD3 R4, P4, PT, R179.reuse, R40, RZ ;  /* 0x00000028b3047210 */ /* 0x040fe20007f9e0ff */
[----:B------:R-:W3:Y:S01]  /*4480*/  LDG.E.U8 R10, desc[UR28][R10.64] ;  /* 0x0000001c0a0a7981 */ /* 0x000ee2000c1e1100 */
[----:B-1----:R-:W-:-:S03]  /*4490*/  IADD3 R6, P3, PT, R179, R68, RZ ;  /* 0x00000044b3067210 */ /* 0x002fc60007f7e0ff */
[C---:B------:R-:W-:Y:S01]  /*44a0*/  IMAD.X R5, R193.reuse, 0x1, R41, P4 ;  /* 0x00000001c1057824 */ /* 0x040fe200020e0629 */
[----:B------:R-:W3:Y:S01]  /*44b0*/  LDG.E.U8 R12, desc[UR28][R12.64] ;  /* 0x0000001c0c0c7981 */ /* 0x000ee2000c1e1100 */
[----:B------:R-:W-:-:S03]  /*44c0*/  IMAD.X R7, R193, 0x1, R69, P3 ;  /* 0x00000001c1077824 */ /* 0x000fc600018e0645 */
[----:B------:R-:W3:Y:S04]  /*44d0*/  LDG.E.U8 R14, desc[UR28][R14.64] ;  /* 0x0000001c0e0e7981 */ /* 0x000ee8000c1e1100 */
[----:B------:R-:W3:Y:S04]  /*44e0*/  LDG.E.U8 R16, desc[UR28][R16.64] ;  /* 0x0000001c10107981 */ /* 0x000ee8000c1e1100 */
[----:B------:R-:W3:Y:S04]  /*44f0*/  LDG.E.U8 R4, desc[UR28][R4.64] ;  /* 0x0000001c04047981 */ /* 0x000ee8000c1e1100 */
[----:B------:R-:W3:Y:S01]  /*4500*/  LDG.E.U8 R6, desc[UR28][R6.64] ;  /* 0x0000001c06067981 */ /* 0x000ee2000c1e1100 */
[----:B------:R-:W-:-:S02]  /*4510*/  UMOV UR10, 0x1 ;  /* 0x00000001000a7882 */ /* 0x000fc40000000000 */
[----:B------:R-:W-:-:S04]  /*4520*/  @!UP0 UIADD3 UR10, UPT, UPT, -UR10, 0x100000, URZ ;  /* 0x001000000a0a8890 */ /* 0x000fc8000fffe1ff */
[----:B------:R-:W-:Y:S02]  /*4530*/  @!UP0 USHF.L.U32 UR11, UR10, 0xb, URZ ;  /* 0x0000000b0a0b8899 */ /* 0x000fe400080006ff */
[----:B------:R-:W-:Y:S01]  /*4540*/  @!UP0 USHF.L.U32 UR10, UR10, 0x1, URZ ;  /* 0x000000010a0a8899 */ /* 0x000fe200080006ff */
[----:B------:R-:W-:Y:S01]  /*4550*/  VOTEU.ALL UP2, P2 ;  /* 0x0000000000ff7886 */ /* 0x000fe20001040000 */
[----:B--2---:R0:W-:Y:S04]  /*4560*/  STS.U8 [R36+UR14+0x4000], R23 ;  /* 0x0040001724007988 */ /* 0x0041e8000800000e */
        /* <DEDUP_REMOVED lines=13> */
[----:B---3--:R0:W-:Y:S04]  /*4640*/  STS.U8 [R36+UR14+0x5c00], R19 ;  /* 0x005c001324007988 */ /* 0x0081e8000800000e */
        /* <DEDUP_REMOVED lines=17> */
[----:B------:R1:W-:Y:S06]  /*4760*/  MEMBAR.ALL.CTA ;  /* 0x0000000000007992 */ /* 0x0003ec0000008000 */
[----:B-1----:R-:W-:Y:S04]  /*4770*/  FENCE.VIEW.ASYNC.S ;  /* 0x00000000000073c6 */ /* 0x002fe80000000000 */
[----:B------:R-:W1:Y:S02]  /*4780*/  FENCE.VIEW.ASYNC.S ;  /* 0x00000000000073c6 */ /* 0x000e640000000000 */
[----:B-1----:R0:W1:Y:S02]  /*4790*/  @!UP2 SYNCS.EXCH.64 URZ, [UR14+0x9010], UR10 ;  /* 0x0090100a0effa5b2 */ /* 0x0020640008000100 */
[----:B-1----:R-:W-:Y:S06]  /*47a0*/  BAR.SYNC.DEFER_BLOCKING 0x0 ;  /* 0x0000000000007b1d */ /* 0x002fec0000010000 */
[----:B0-----:R-:W-:Y:S05]  /*47b0*/  BRA.U UP1, `(.L_x_12) ;  /* 0x0000000101387547 */ /* 0x001fea000b800000 */
[----:B------:R-:W-:Y:S01]  /*47c0*/  UIADD3 UR10, UPT, UPT, UR14, 0x9010, URZ ;  /* 0x000090100e0a7890 */ /* 0x000fe2000fffe0ff */
[----:B------:R-:W-:Y:S01]  /*47d0*/  UMOV UR25, 0x80004020 ;  /* 0x8000402000197882 */ /* 0x000fe20000000000 */
[----:B------:R-:W-:Y:S01]  /*47e0*/  UMOV UR30, UR4 ;  /* 0x00000004001e7c82 */ /* 0x000fe20008000000 */
[----:B------:R-:W-:Y:S01]  /*47f0*/  UMOV UR31, 0x80004020 ;  /* 0x80004020001f7882 */ /* 0x000fe20000000000 */
[----:B------:R-:W-:Y:S01]  /*4800*/  UMOV UR32, 0x0 ;  /* 0x0000000000207882 */ /* 0x000fe20000000000 */
[----:B------:R-:W-:Y:S01]  /*4810*/  UMOV UR33, 0x4208010 ;  /* 0x0420801000217882 */ /* 0x000fe20000000000 */
[----:B------:R-:W-:Y:S01]  /*4820*/  UMOV UR11, URZ ;  /* 0x000000ff000b7c82 */ /* 0x000fe20008000000 */
[----:B------:R-:W-:Y:S01]  /*4830*/  UMOV UR52, 0x0 ;  /* 0x0000000000347882 */ /* 0x000fe20000000000 */
[----:B------:R-:W-:Y:S01]  /*4840*/  UMOV UR53, 0x4208010 ;  /* 0x0420801000357882 */ /* 0x000fe20000000000 */
[----:B------:R0:W-:Y:S01]  /*4850*/  UTCQMMA gdesc[UR24], gdesc[UR30], tmem[UR16], tmem[UR32], idesc[UR33], !UPT ;  /* 0x00ff201e180075ea */ /* 0x0001e2000f800310 */
[----:B------:R-:W-:Y:S01]  /*4860*/  UMOV UR10, UR10 ;  /* 0x0000000a000a7c82 */ /* 0x000fe20008000000 */
[----:B------:R0:W-:Y:S01]  /*4870*/  UTCQMMA gdesc[UR36], gdesc[UR20], tmem[UR16], tmem[UR52], idesc[UR53], UPT ;  /* 0x00ff3414240075ea */ /* 0x0001e2000b800310 */
[----:B------:R0:W-:Y:S01]  /*4880*/  UTCBAR [UR10], URZ ;  /* 0x000000ff0a0073e9 */ /* 0x0001e200080000ff */
[----:B------:R-:W-:-:S02]  /*4890*/  NOP ;  /* 0x0000000000007918 */ /* 0x000fc40000000000 */
.L_x_12:
[----:B------:R-:W1:Y:S02]  /*48a0*/  SYNCS.PHASECHK.TRANS64.TRYWAIT P3, [UR14+0x9010], RZ ;  /* 0x009010ffff0075a7 */ /* 0x000e64000806110e */
[----:B-1----:R-:W-:Y:S05]  /*48b0*/  @!P3 BRA `(.L_x_13) ;  /* 0x0000002c00c8b947 */ /* 0x002fea0003800000 */
.L_x_22:
[----:B------:R-:W-:Y:S01]  /*48c0*/  BAR.SYNC.DEFER_BLOCKING 0x0 ;  /* 0x0000000000007b1d */ /* 0x000fe20000010000 */
[----:B------:R-:W-:Y:S01]  /*48d0*/  LEA R195, R0, UR14, 0x2 ;  /* 0x0000000e00c37c11 */ /* 0x000fe2000f8e10ff */
[----:B------:R-:W-:Y:S01]  /*48e0*/  IMAD.U32 R194, R194, -0x80000000, RZ ;  /* 0x80000000c2c27824 */ /* 0x000fe200078e00ff */
[----:B------:R-:W-:Y:S02]  /*48f0*/  USHF.R.S32.HI UR6, URZ, 0x1f, UR35 ;  /* 0x0000001fff067899 */ /* 0x000fe40008011423 */
[----:B------:R-:W-:Y:S01]  /*4900*/  IADD3 RZ, P3, PT, R104, UR35, RZ ;  /* 0x0000002368ff7c10 */ /* 0x000fe2000ff7e0ff */
[----:B------:R-:W-:Y:S01]  /*4910*/  LDTM.16dp32bit_t0_t15.x32 R4, tmem[UR17] ;  /* 0x00000011000479ee */ /* 0x000fe20008a80000 */
[----:B------:R-:W1:Y:S01]  /*4920*/  LDTM.16dp32bit_t16_t31.x32 R4, tmem[UR17+0x20] ;  /* 0x00002011000479ee */ /* 0x000e620008aa0000 */
[----:B------:R-:W2:Y:S01]  /*4930*/  @!P2 SYNCS.CCTL.IV [UR14+0x9010] ;  /* 0x00901000ff00a9b1 */ /* 0x000ea2000800000e */
[----:B------:R-:W-:Y:S01]  /*4940*/  NOP ;  /* 0x0000000000007918 */ /* 0x000fe20000000000 */
[----:B-1----:R-:W-:Y:S01]  /*4950*/  FMUL R173, R4, UR50 ;  /* 0x0000003204ad7c20 */ /* 0x002fe20008400000 */
[----:B------:R-:W-:Y:S01]  /*4960*/  FMUL R182, R5, UR50 ;  /* 0x0000003205b67c20 */ /* 0x000fe20008400000 */
[----:B------:R-:W-:Y:S01]  /*4970*/  FMUL R181, R6, UR50 ;  /* 0x0000003206b57c20 */ /* 0x000fe20008400000 */
[----:B------:R-:W-:Y:S01]  /*4980*/  FMUL R183, R7, UR50 ;  /* 0x0000003207b77c20 */ /* 0x000fe20008400000 */
[----:B------:R-:W-:-:S03]  /*4990*/  FMUL R184, R8, UR50 ;  /* 0x0000003208b87c20 */ /* 0x000fc60008400000 */
        /* <DEDUP_REMOVED lines=41> */
[----:B------:R-:W-:-:S04]  /*4c30*/  FMNMX3 R182, R183, R173, R182, !PT ;  /* 0x000000adb7b67276 */ /* 0x000fc800078000b6 */
[----:B------:R-:W-:-:S05]  /*4c40*/  FMNMX R181, R181, R182, !PT ;  /* 0x000000b6b5b57209 */ /* 0x000fca0007800000 */
[----:B------:R-:W1:Y:S02]  /*4c50*/  SHFL.BFLY PT, R182, R181, 0x10, 0x1f ;  /* 0x0e001f00b5b67f89 */ /* 0x000e6400000e0000 */
[----:B-1----:R-:W-:-:S05]  /*4c60*/  FMNMX R183, R181, R182, !PT ;  /* 0x000000b6b5b77209 */ /* 0x002fca0007800000 */
[----:B--2---:R-:W-:Y:S01]  /*4c70*/  @!P5 STS [R144+0x4000], R183 ;  /* 0x004000b79000d388 */ /* 0x004fe20000000800 */
[----:B------:R-:W-:Y:S06]  /*4c80*/  BAR.SYNC.DEFER_BLOCKING 0x0 ;  /* 0x0000000000007b1d */ /* 0x000fec0000010000 */
[----:B------:R-:W1:Y:S04]  /*4c90*/  @!P6 LDS R178, [R195+0x4000] ;  /* 0x00400000c3b2e984 */ /* 0x000e680000000800 */
[----:B-1----:R-:W1:Y:S02]  /*4ca0*/  SHFL.BFLY PT, R173, R178, 0x1, 0x1f ;  /* 0x0c201f00b2ad7f89 */ /* 0x002e6400000e0000 */
[----:B-1----:R-:W-:-:S05]  /*4cb0*/  FMNMX R184, R178, R173, !PT ;  /* 0x000000adb2b87209 */ /* 0x002fca0007800000 */
[----:B------:R-:W-:Y:S01]  /*4cc0*/  @P0 STS [R195+0x4000], R184 ;  /* 0x004000b8c3000388 */ /* 0x000fe20000000800 */
[----:B------:R-:W-:Y:S06]  /*4cd0*/  BAR.SYNC.DEFER_BLOCKING 0x0 ;  /* 0x0000000000007b1d */ /* 0x000fec0000010000 */
[----:B------:R-:W1:Y:S02]  /*4ce0*/  LDS R173, [R145+0x4000] ;  /* 0x0040000091ad7984 */ /* 0x000e640000000800 */
[----:B-1----:R-:W-:-:S05]  /*4cf0*/  FMNMX R173, R173, R192, !PT ;  /* 0x000000c0adad7209 */ /* 0x002fca0007800000 */
        /* <DEDUP_REMOVED lines=14> */
[----:B------:R-:W-:Y:S01]  /*4de0*/  FMUL R9, R9, 1.4426950216293334961 ;  /* 0x3fb8aa3b09097820 */ /* 0x000fe20000400000 */
[----:B------:R-:W-:Y:S01]  /*4df0*/  FMUL R12, R12, 1.4426950216293334961 ;  /* 0x3fb8aa3b0c0c7820 */ /* 0x000fe20000400000 */
[--C-:B------:R-:W-:Y:S01]  /*4e00*/  FFMA R13, R13, UR50, -R173.reuse ;  /* 0x000000320d0d7c23 */ /* 0x100fe200080008ad */
[----:B------:R-:W-:Y:S01]  /*4e10*/  FMUL R6, R10, 1.4426950216293334961 ;  /* 0x3fb8aa3b0a067820 */ /* 0x000fe20000400000 */
[----:B------:R-:W1:Y:S01]  /*4e20*/  MUFU.EX2 R182, R182 ;  /* 0x000000b600b67308 */ /* 0x000e620000000800 */
[--C-:B------:R-:W-:Y:S01]  /*4e30*/  FFMA R11, R11, UR50, -R173.reuse ;  /* 0x000000320b0b7c23 */ /* 0x100fe200080008ad */
[----:B------:R-:W-:Y:S01]  /*4e40*/  FMUL R13, R13, 1.4426950216293334961 ;  /* 0x3fb8aa3b0d0d7820 */ /* 0x000fe20000400000 */
[--C-:B------:R-:W-:Y:S01]  /*4e50*/  FFMA R14, R14, UR50, -R173.reuse ;  /* 0x000000320e0e7c23 */ /* 0x100fe200080008ad */
[--C-:B------:R-:W-:Y:S01]  /*4e60*/  FFMA R15, R15, UR50, -R173.reuse ;  /* 0x000000320f0f7c23 */ /* 0x100fe200080008ad */
[----:B------:R-:W-:Y:S01]  /*4e70*/  FMUL R7, R11, 1.4426950216293334961 ;  /* 0x3fb8aa3b0b077820 */ /* 0x000fe20000400000 */
[--C-:B------:R-:W-:Y:S01]  /*4e80*/  FFMA R16, R16, UR50, -R173.reuse ;  /* 0x0000003210107c23 */ /* 0x100fe200080008ad */
[--C-:B------:R-:W-:Y:S01]  /*4e90*/  FFMA R17, R17, UR50, -R173.reuse ;  /* 0x0000003211117c23 */ /* 0x100fe200080008ad */
[----:B------:R-:W2:Y:S01]  /*4ea0*/  MUFU.EX2 R5, R5 ;  /* 0x0000000500057308 */ /* 0x000ea20000000800 */
[--C-:B------:R-:W-:Y:S01]  /*4eb0*/  FFMA R18, R18, UR50, -R173.reuse ;  /* 0x0000003212127c23 */ /* 0x100fe200080008ad */
[----:B------:R-:W-:Y:S01]  /*4ec0*/  FMUL R16, R16, 1.4426950216293334961 ;  /* 0x3fb8aa3b10107820 */ /* 0x000fe20000400000 */
[----:B------:R-:W-:Y:S01]  /*4ed0*/  FMUL R17, R17, 1.4426950216293334961 ;  /* 0x3fb8aa3b11117820 */ /* 0x000fe20000400000 */
[--C-:B------:R-:W-:Y:S01]  /*4ee0*/  FFMA R19, R19, UR50, -R173.reuse ;  /* 0x0000003213137c23 */ /* 0x100fe200080008ad */
[----:B------:R-:W-:Y:S01]  /*4ef0*/  FMUL R10, R18, 1.4426950216293334961 ;  /* 0x3fb8aa3b120a7820 */ /* 0x000fe20000400000 */
[--C-:B------:R-:W-:Y:S01]  /*4f00*/  FFMA R20, R20, UR50, -R173.reuse ;  /* 0x0000003214147c23 */ /* 0x100fe200080008ad */
[--C-:B------:R-:W-:Y:S01]  /*4f10*/  FFMA R21, R21, UR50, -R173.reuse ;  /* 0x0000003215157c23 */ /* 0x100fe200080008ad */
[----:B------:R-:W3:Y:S01]  /*4f20*/  MUFU.EX2 R4, R4 ;  /* 0x0000000400047308 */ /* 0x000ee20000000800 */
[----:B------:R-:W-:Y:S01]  /*4f30*/  FMUL R11, R19, 1.4426950216293334961 ;  /* 0x3fb8aa3b130b7820 */ /* 0x000fe20000400000 */
[----:B------:R-:W-:Y:S01]  /*4f40*/  FMUL R20, R20, 1.4426950216293334961 ;  /* 0x3fb8aa3b14147820 */ /* 0x000fe20000400000 */
[--C-:B------:R-:W-:Y:S01]  /*4f50*/  FFMA R22, R22, UR50, -R173.reuse ;  /* 0x0000003216167c23 */ /* 0x100fe200080008ad */
[----:B------:R-:W-:Y:S01]  /*4f60*/  FMUL R21, R21, 1.4426950216293334961 ;  /* 0x3fb8aa3b15157820 */ /* 0x000fe20000400000 */
[--C-:B------:R-:W-:Y:S01]  /*4f70*/  FFMA R23, R23, UR50, -R173.reuse ;  /* 0x0000003217177c23 */ /* 0x100fe200080008ad */
[--C-:B------:R-:W-:Y:S01]  /*4f80*/  FFMA R24, R24, UR50, -R173.reuse ;  /* 0x0000003218187c23 */ /* 0x100fe200080008ad */
[--C-:B------:R-:W-:Y:S01]  /*4f90*/  FFMA R25, R25, UR50, -R173.reuse ;  /* 0x0000003219197c23 */ /* 0x100fe200080008ad */
[----:B------:R4:W5:Y:S01]  /*4fa0*/  MUFU.EX2 R183, R8 ;  /* 0x0000000800b77308 */ /* 0x0009620000000800 */
[--C-:B------:R-:W-:Y:S01]  /*4fb0*/  FFMA R26, R26, UR50, -R173.reuse ;  /* 0x000000321a1a7c23 */ /* 0x100fe200080008ad */
[----:B------:R-:W-:Y:S01]  /*4fc0*/  FMUL R24, R24, 1.4426950216293334961 ;  /* 0x3fb8aa3b18187820 */ /* 0x000fe20000400000 */
[----:B------:R-:W-:Y:S01]  /*4fd0*/  FMUL R25, R25, 1.4426950216293334961 ;  /* 0x3fb8aa3b19197820 */ /* 0x000fe20000400000 */
[--C-:B------:R-:W-:Y:S01]  /*4fe0*/  FFMA R27, R27, UR50, -R173.reuse ;  /* 0x000000321b1b7c23 */ /* 0x100fe200080008ad */
[----:B------:R-:W-:Y:S01]  /*4ff0*/  FMUL R26, R26, 1.4426950216293334961 ;  /* 0x3fb8aa3b1a1a7820 */ /* 0x000fe20000400000 */
[--C-:B------:R-:W-:Y:S01]  /*5000*/  FFMA R28, R28, UR50, -R173.reuse ;  /* 0x000000321c1c7c23 */ /* 0x100fe200080008ad */
[--C-:B------:R-:W-:Y:S01]  /*5010*/  FFMA R29, R29, UR50, -R173.reuse ;  /* 0x000000321d1d7c23 */ /* 0x100fe200080008ad */
[----:B------:R0:W1:Y:S01]  /*5020*/  MUFU.EX2 R184, R9 ;  /* 0x0000000900b87308 */ /* 0x0000620000000800 */
[----:B----4-:R-:W-:Y:S01]  /*5030*/  FMUL R8, R14, 1.4426950216293334961 ;  /* 0x3fb8aa3b0e087820 */ /* 0x010fe20000400000 */
[----:B------:R-:W-:Y:S01]  /*5040*/  FMUL R200, R27, 1.4426950216293334961 ;  /* 0x3fb8aa3b1bc87820 */ /* 0x000fe20000400000 */
[----:B------:R-:W-:Y:S01]  /*5050*/  FMUL R27, R28, 1.4426950216293334961 ;  /* 0x3fb8aa3b1c1b7820 */ /* 0x000fe20000400000 */
[--C-:B------:R-:W-:Y:S01]  /*5060*/  FFMA R30, R30, UR50, -R173.reuse ;  /* 0x000000321e1e7c23 */ /* 0x100fe200080008ad */
[--C-:B------:R-:W-:Y:S01]  /*5070*/  FFMA R31, R31, UR50, -R173.reuse ;  /* 0x000000321f1f7c23 */ /* 0x100fe200080008ad */
[--C-:B------:R-:W-:Y:S01]  /*5080*/  FFMA R32, R32, UR50, -R173.reuse ;  /* 0x0000003220207c23 */ /* 0x100fe200080008ad */
[--C-:B------:R-:W-:Y:S01]  /*5090*/  FFMA R33, R33, UR50, -R173.reuse ;  /* 0x0000003221217c23 */ /* 0x100fe200080008ad */
[----:B------:R1:W-:Y:S01]  /*50a0*/  MUFU.EX2 R186, R12 ;  /* 0x0000000c00ba7308 */ /* 0x0003e20000000800 */
[----:B0-----:R-:W-:Y:S01]  /*50b0*/  FMUL R9, R15, 1.4426950216293334961 ;  /* 0x3fb8aa3b0f097820 */ /* 0x001fe20000400000 */
[----:B------:R-:W-:Y:S01]  /*50c0*/  FMUL R30, R30, 1.4426950216293334961 ;  /* 0x3fb8aa3b1e1e7820 */ /* 0x000fe20000400000 */
[----:B------:R-:W-:Y:S01]  /*50d0*/  FMUL R193, R31, 1.4426950216293334961 ;  /* 0x3fb8aa3b1fc17820 */ /* 0x000fe20000400000 */
[----:B------:R-:W-:Y:S01]  /*50e0*/  FMUL R28, R32, 1.4426950216293334961 ;  /* 0x3fb8aa3b201c7820 */ /* 0x000fe20000400000 */
[----:B------:R-:W-:Y:S01]  /*50f0*/  FMUL R31, R33, 1.4426950216293334961 ;  /* 0x3fb8aa3b211f7820 */ /* 0x000fe20000400000 */
[--C-:B------:R-:W-:Y:S01]  /*5100*/  FFMA R34, R34, UR50, -R173.reuse ;  /* 0x0000003222227c23 */ /* 0x100fe200080008ad */
[----:B------:R-:W-:Y:S01]  /*5110*/  FFMA R35, R35, UR50, -R173 ;  /* 0x0000003223237c23 */ /* 0x000fe200080008ad */
[----:B------:R-:W0:Y:S01]  /*5120*/  MUFU.EX2 R6, R6 ;  /* 0x0000000600067308 */ /* 0x000e220000000800 */
[----:B-1----:R-:W-:Y:S01]  /*5130*/  FADD R12, R181, R182 ;  /* 0x000000b6b50c7221 */ /* 0x002fe20000000000 */
[----:B------:R-:W-:Y:S01]  /*5140*/  FMUL R34, R34, 1.4426950216293334961 ;  /* 0x3fb8aa3b22227820 */ /* 0x000fe20000400000 */
[----:B------:R-:W-:-:S05]  /*5150*/  FMUL R35, R35, 1.4426950216293334961 ;  /* 0x3fb8aa3b23237820 */ /* 0x000fca0000400000 */
[----:B------:R2:W-:Y:S08]  /*5160*/  MUFU.EX2 R185, R13 ;  /* 0x0000000d00b97308 */ /* 0x0005f00000000800 */
[----:B------:R-:W1:Y:S01]  /*5170*/  MUFU.EX2 R7, R7 ;  /* 0x0000000700077308 */ /* 0x000e620000000800 */
[----:B--2---:R-:W-:-:S04]  /*5180*/  FADD R13, R5, R12 ;  /* 0x0000000c050d7221 */ /* 0x004fc80000000000 */
[----:B---3--:R-:W-:-:S03]  /*5190*/  FADD R12, R4, R13 ;  /* 0x0000000d040c7221 */ /* 0x008fc60000000000 */
[----:B------:R-:W2:Y:S01]  /*51a0*/  MUFU.EX2 R8, R8 ;  /* 0x0000000800087308 */ /* 0x000ea20000000800 */
[----:B-----5:R-:W-:-:S04]  /*51b0*/  FADD R13, R183, R12 ;  /* 0x0000000cb70d7221 */ /* 0x020fc80000000000 */
[----:B------:R-:W-:-:S03]  /*51c0*/  FADD R13, R184, R13 ;  /* 0x0000000db80d7221 */ /* 0x000fc60000000000 */
[----:B------:R-:W3:Y:S01]  /*51d0*/  MUFU.EX2 R9, R9 ;  /* 0x0000000900097308 */ /* 0x000ee20000000800 */
[----:B0-----:R-:W-:-:S04]  /*51e0*/  FADD R12, R6, R13 ;  /* 0x0000000d060c7221 */ /* 0x001fc80000000000 */
[----:B-1----:R-:W-:-:S03]  /*51f0*/  FADD R13, R7, R12 ;  /* 0x0000000c070d7221 */ /* 0x002fc60000000000 */
[----:B------:R0:W1:Y:S01]  /*5200*/  MUFU.EX2 R187, R16 ;  /* 0x0000001000bb7308 */ /* 0x0000620000000800 */
[----:B------:R-:W-:-:S04]  /*5210*/  FADD R12, R186, R13 ;  /* 0x0000000dba0c7221 */ /* 0x000fc80000000000 */
[----:B------:R-:W-:-:S03]  /*5220*/  FADD R13, R185, R12 ;  /* 0x0000000cb90d7221 */ /* 0x000fc60000000000 */
[----:B------:R4:W5:Y:S01]  /*5230*/  MUFU.EX2 R190, R17 ;  /* 0x0000001100be7308 */ /* 0x0009620000000800 */
[----:B--2---:R-:W-:Y:S01]  /*5240*/  FADD R12, R8, R13 ;  /* 0x0000000d080c7221 */ /* 0x004fe20000000000 */
[----:B0-----:R-:W-:-:S03]  /*5250*/  FMUL R16, R22, 1.4426950216293334961 ;  /* 0x3fb8aa3b16107820 */ /* 0x001fc60000400000 */
[----:B---3--:R-:W-:-:S03]  /*5260*/  FADD R12, R9, R12 ;  /* 0x0000000c090c7221 */ /* 0x008fc60000000000 */
[----:B------:R-:W0:Y:S01]  /*5270*/  MUFU.EX2 R10, R10 ;  /* 0x0000000a000a7308 */ /* 0x000e220000000800 */
[----:B-1----:R-:W-:Y:S01]  /*5280*/  FADD R13, R187, R12 ;  /* 0x0000000cbb0d7221 */ /* 0x002fe20000000000 */
[----:B----4-:R-:W-:-:S06]  /*5290*/  FMUL R17, R23, 1.4426950216293334961 ;  /* 0x3fb8aa3b17117820 */ /* 0x010fcc0000400000 */
[----:B------:R-:W1:Y:S01]  /*52a0*/  MUFU.EX2 R11, R11 ;  /* 0x0000000b000b7308 */ /* 0x000e620000000800 */
[----:B-----5:R-:W-:-:S07]  /*52b0*/  FADD R13, R190, R13 ;  /* 0x0000000dbe0d7221 */ /* 0x020fce0000000000 */
        /* <DEDUP_REMOVED lines=9> */
[----:B-1----:R-:W-:-:S07]  /*5350*/  FADD R12, R16, R13 ;  /* 0x0000000d100c7221 */ /* 0x002fce0000000000 */
[----:B------:R-:W1:Y:S01]  /*5360*/  MUFU.EX2 R25, R25 ;  /* 0x0000001900197308 */ /* 0x000e620000000800 */
[----:B--2---:R-:W-:-:S07]  /*5370*/  FADD R13, R17, R12 ;  /* 0x0000000c110d7221 */ /* 0x004fce0000000000 */
[----:B------:R2:W3:Y:S01]  /*5380*/  MUFU.EX2 R191, R26 ;  /* 0x0000001a00bf7308 */ /* 0x0004e20000000800 */
[----:B0-----:R-:W-:-:S07]  /*5390*/  FADD R12, R24, R13 ;  /* 0x0000000d180c7221 */ /* 0x001fce0000000000 */
[----:B------:R-:W0:Y:S01]  /*53a0*/  MUFU.EX2 R200, R200 ;  /* 0x000000c800c87308 */ /* 0x000e220000000800 */
[----:B--2---:R-:W-:Y:S01]  /*53b0*/  FMUL R26, R29, 1.4426950216293334961 ;  /* 0x3fb8aa3b1d1a7820 */ /* 0x004fe20000400000 */
[----:B-1----:R-:W-:Y:S01]  /*53c0*/  FADD R12, R25, R12 ;  /* 0x0000000c190c7221 */ /* 0x002fe20000000000 */
[----:B------:R-:W-:Y:S06]  /*53d0*/  BAR.SYNC.DEFER_BLOCKING 0x0 ;  /* 0x0000000000007b1d */ /* 0x000fec0000010000 */
[----:B------:R-:W1:Y:S01]  /*53e0*/  MUFU.EX2 R27, R27 ;  /* 0x0000001b001b7308 */ /* 0x000e620000000800 */
[----:B---3--:R-:W-:-:S07]  /*53f0*/  FADD R13, R191, R12 ;  /* 0x0000000cbf0d7221 */ /* 0x008fce0000000000 */
        /* <DEDUP_REMOVED lines=12> */
[----:B------:R-:W2:Y:S01]  /*54c0*/  MUFU.EX2 R201, R35 ;  /* 0x0000002300c97308 */ /* 0x000ea20000000800 */
[----:B0-----:R-:W-:-:S04]  /*54d0*/  FADD R13, R31, R12 ;  /* 0x0000000c1f0d7221 */ /* 0x001fc80000000000 */
[----:B-1----:R-:W-:-:S04]  /*54e0*/  FADD R12, R202, R13 ;  /* 0x0000000dca0c7221 */ /* 0x002fc80000000000 */
[----:B--2---:R-:W-:-:S05]  /*54f0*/  FADD R12, R201, R12 ;  /* 0x0000000cc90c7221 */ /* 0x004fca0000000000 */
[----:B------:R-:W0:Y:S02]  /*5500*/  SHFL.BFLY PT, R13, R12, 0x10, 0x1f ;  /* 0x0e001f000c0d7f89 */ /* 0x000e2400000e0000 */
[----:B0-----:R-:W-:Y:S01]  /*5510*/  FADD R15, R12, R13 ;  /* 0x0000000d0c0f7221 */ /* 0x001fe20000000000 */
[----:B------:R-:W-:-:S04]  /*5520*/  VIADD R12, R104, UR35 ;  /* 0x00000023680c7c36 */ /* 0x000fc80008000000 */
[----:B------:R-:W-:Y:S01]  /*5530*/  @!P5 STS [R144+0x4000], R15 ;  /* 0x0040000f9000d388 */ /* 0x000fe20000000800 */
[----:B------:R-:W-:Y:S06]  /*5540*/  BAR.SYNC.DEFER_BLOCKING 0x0 ;  /* 0x0000000000007b1d */ /* 0x000fec0000010000 */
[----:B------:R-:W0:Y:S04]  /*5550*/  @!P6 LDS R180, [R195+0x4000] ;  /* 0x00400000c3b4e984 */ /* 0x000e280000000800 */
[----:B0-----:R-:W0:Y:S02]  /*5560*/  SHFL.BFLY PT, R13, R180, 0x1, 0x1f ;  /* 0x0c201f00b40d7f89 */ /* 0x001e2400000e0000 */
[----:B0-----:R-:W-:Y:S01]  /*5570*/  FADD R14, R180, R13 ;  /* 0x0000000db40e7221 */ /* 0x001fe20000000000 */
[----:B------:R-:W-:-:S02]  /*5580*/  IADD3.X R13, PT, PT, R105, UR6, RZ, P3, !PT ;  /* 0x00000006690d7c10 */ /* 0x000fc40009ffe4ff */
[----:B------:R-:W-:Y:S02]  /*5590*/  IADD3 R32, P3, PT, R80, UR35, RZ ;  /* 0x0000002350207c10 */ /* 0x000fe4000ff7e0ff */
[----:B------:R0:W-:Y:S01]  /*55a0*/  @P0 STS [R195+0x4000], R14 ;  /* 0x0040000ec3000388 */ /* 0x0001e20000000800 */
[----:B------:R-:W-:Y:S06]  /*55b0*/  BAR.SYNC.DEFER_BLOCKING 0x0 ;  /* 0x0000000000007b1d */ /* 0x000fec0000010000 */
[----:B------:R0:W1:Y:S01]  /*55c0*/  LDS R29, [R145+0x4000] ;  /* 0x00400000911d7984 */ /* 0x0000620000000800 */
[----:B------:R-:W2:Y:S02]  /*55d0*/  SYNCS.PHASECHK.TRANS64.TRYWAIT P4, [UR18], R194 ;  /* 0x000000c2ff0075a7 */ /* 0x000ea40008081112 */
[----:B012---:R-:W-:Y:S05]  /*55e0*/  @!P4 BRA `(.L_x_14) ;  /* 0x000000200088c947 */ /* 0x007fea0003800000 */
.L_x_23:
[----:B------:R-:W-:Y:S01]  /*55f0*/  IADD3.X R33, PT, PT, R81, UR6, RZ, P3, !PT ;  /* 0x0000000651217c10 */ /* 0x000fe20009ffe4ff */
[----:B------:R0:W2:Y:S01]  /*5600*/  LDG.E.U8 R205, desc[UR28][R12.64] ;  /* 0x0000001c0ccd7981 */ /* 0x0000a2000c1e1100 */
[----:B------:R-:W-:Y:S02]  /*5610*/  IADD3 R34, P4, PT, R88, UR35, RZ ;  /* 0x0000002358227c10 */ /* 0x000fe4000ff9e0ff */
[----:B------:R-:W-:Y:S01]  /*5620*/  IADD3 R14, P3, PT, R96, UR35, RZ ;  /* 0x00000023600e7c10 */ /* 0x000fe2000ff7e0ff */
[----:B------:R-:W3:Y:S01]  /*5630*/  LDG.E.U8 R203, desc[UR28][R32.64] ;  /* 0x0000001c20cb7981 */ /* 0x000ee2000c1e1100 */
[----:B------:R-:W-:Y:S02]  /*5640*/  IADD3.X R35, PT, PT, R89, UR6, RZ, P4, !PT ;  /* 0x0000000659237c10 */ /* 0x000fe4000a7fe4ff */
[----:B------:R-:W-:Y:S02]  /*5650*/  IADD3.X R15, PT, PT, R97, UR6, RZ, P3, !PT ;  /* 0x00000006610f7c10 */ /* 0x000fe40009ffe4ff */
[----:B------:R-:W-:Y:S01]  /*5660*/  IADD3 R18, P4, PT, R112, UR35, RZ ;  /* 0x0000002370127c10 */ /* 0x000fe2000ff9e0ff */
[----:B------:R-:W4:Y:S01]  /*5670*/  LDG.E.U8 R207, desc[UR28][R34.64] ;  /* 0x0000001c22cf7981 */ /* 0x000f22000c1e1100 */
[----:B------:R-:W-:-:S02]  /*5680*/  IADD3 R20, P3, PT, R120, UR35, RZ ;  /* 0x0000002378147c10 */ /* 0x000fc4000ff7e0ff */
[----:B------:R-:W-:Y:S01]  /*5690*/  IADD3.X R19, PT, PT, R113, UR6, RZ, P4, !PT ;  /* 0x0000000671137c10 */ /* 0x000fe2000a7fe4ff */
[----:B------:R1:W5:Y:S01]  /*56a0*/  LDG.E.U8 R209, desc[UR28][R14.64] ;  /* 0x0000001c0ed17981 */ /* 0x000362000c1e1100 */
[----:B------:R-:W-:Y:S02]  /*56b0*/  IADD3.X R21, PT, PT, R121, UR6, RZ, P3, !PT ;  /* 0x0000000679157c10 */ /* 0x000fe40009ffe4ff */
[----:B------:R-:W-:Y:S01]  /*56c0*/  IADD3 R22, P4, PT, R128, UR35, RZ ;  /* 0x0000002380167c10 */ /* 0x000fe2000ff9e0ff */
[----:B------:R1:W5:Y:S01]  /*56d0*/  LDG.E.U8 R211, desc[UR28][R18.64] ;  /* 0x0000001c12d37981 */ /* 0x000362000c1e1100 */
[----:B0-----:R-:W-:Y:S02]  /*56e0*/  IADD3 R12, P3, PT, R136, UR35, RZ ;  /* 0x00000023880c7c10 */ /* 0x001fe4000ff7e0ff */
[----:B------:R-:W-:Y:S01]  /*56f0*/  IADD3.X R23, PT, PT, R129, UR6, RZ, P4, !PT ;  /* 0x0000000681177c10 */ /* 0x000fe2000a7fe4ff */
[----:B------:R0:W5:Y:S01]  /*5700*/  LDG.E.U8 R213, desc[UR28][R20.64] ;  /* 0x0000001c14d57981 */ /* 0x000162000c1e1100 */
[----:B------:R-:W-:-:S02]  /*5710*/  IADD3.X R13, PT, PT, R137, UR6, RZ, P3, !PT ;  /* 0x00000006890d7c10 */ /* 0x000fc40009ffe4ff */
[----:B------:R-:W-:Y:S01]  /*5720*/  IADD3 RZ, P4, PT, R106, UR35, RZ ;  /* 0x000000236aff7c10 */ /* 0x000fe2000ff9e0ff */
[----:B------:R0:W5:Y:S01]  /*5730*/  LDG.E.U8 R215, desc[UR28][R22.64] ;  /* 0x0000001c16d77981 */ /* 0x000162000c1e1100 */
[----:B-1----:R-:W-:Y:S02]  /*5740*/  IADD3 R14, P3, PT, R82, UR35, RZ ;  /* 0x00000023520e7c10 */ /* 0x002fe4000ff7e0ff */
[----:B------:R-:W-:Y:S01]  /*5750*/  IADD3.X R35, PT, PT, R107, UR6, RZ, P4, !PT ;  /* 0x000000066b237c10 */ /* 0x000fe2000a7fe4ff */
[----:B------:R-:W-:Y:S01]  /*5760*/  VIADD R34, R106, UR35 ;  /* 0x000000236a227c36 */ /* 0x000fe20008000000 */
[----:B------:R-:W-:Y:S01]  /*5770*/  IADD3.X R15, PT, PT, R83, UR6, RZ, P3, !PT ;  /* 0x00000006530f7c10 */ /* 0x000fe20009ffe4ff */
[----:B------:R-:W5:Y:S01]  /*5780*/  LDG.E.U8 R217, desc[UR28][R12.64] ;  /* 0x0000001c0cd97981 */ /* 0x000f62000c1e1100 */
[----:B------:R-:W-:Y:S02]  /*5790*/  IADD3 R18, P4, PT, R90, UR35, RZ ;  /* 0x000000235a127c10 */ /* 0x000fe4000ff9e0ff */
[----:B0-----:R-:W-:Y:S01]  /*57a0*/  IADD3 R20, P3, PT, R98, UR35, RZ ;  /* 0x0000002362147c10 */ /* 0x001fe2000ff7e0ff */
[----:B------:R0:W5:Y:S01]  /*57b0*/  LDG.E.U8 R204, desc[UR28][R34.64] ;  /* 0x0000001c22cc7981 */ /* 0x000162000c1e1100 */
[----:B------:R-:W-:-:S02]  /*57c0*/  IADD3.X R19, PT, PT, R91, UR6, RZ, P4, !PT ;  /* 0x000000065b137c10 */ /* 0x000fc4000a7fe4ff */
[----:B------:R-:W-:Y:S01]  /*57d0*/  IADD3.X R21, PT, PT, R99, UR6, RZ, P3, !PT ;  /* 0x0000000663157c10 */ /* 0x000fe20009ffe4ff */
[----:B------:R1:W5:Y:S01]  /*57e0*/  LDG.E.U8 R206, desc[UR28][R14.64] ;  /* 0x0000001c0ece7981 */ /* 0x000362000c1e1100 */
[----:B------:R-:W-:Y:S02]  /*57f0*/  IADD3 R22, P4, PT, R114, UR35, RZ ;  /* 0x0000002372167c10 */ /* 0x000fe4000ff9e0ff */
[----:B------:R-:W-:Y:S01]  /*5800*/  IADD3 R32, P3, PT, R122, UR35, RZ ;  /* 0x000000237a207c10 */ /* 0x000fe2000ff7e0ff */
[----:B------:R1:W5:Y:S01]  /*5810*/  LDG.E.U8 R208, desc[UR28][R18.64] ;  /* 0x0000001c12d07981 */ /* 0x000362000c1e1100 */
[----:B------:R-:W-:Y:S02]  /*5820*/  IADD3.X R23, PT, PT, R115, UR6, RZ, P4, !PT ;  /* 0x0000000673177c10 */ /* 0x000fe4000a7fe4ff */
[----:B------:R-:W-:Y:S01]  /*5830*/  IADD3.X R33, PT, PT, R123, UR6, RZ, P3, !PT ;  /* 0x000000067b217c10 */ /* 0x000fe20009ffe4ff */
[----:B------:R1:W5:Y:S01]  /*5840*/  LDG.E.U8 R210, desc[UR28][R20.64] ;  /* 0x0000001c14d27981 */ /* 0x000362000c1e1100 */
[----:B------:R-:W-:-:S02]  /*5850*/  IADD3 R194, P4, PT, R130, UR35, RZ ;  /* 0x0000002382c27c10 */ /* 0x000fc4000ff9e0ff */
[----:B0-----:R-:W-:Y:S01]  /*5860*/  IADD3 R34, P3, PT, R138, UR35, RZ ;  /* 0x000000238a227c10 */ /* 0x001fe2000ff7e0ff */
[----:B------:R-:W5:Y:S01]  /*5870*/  LDG.E.U8 R212, desc[UR28][R22.64] ;  /* 0x0000001c16d47981 */ /* 0x000f62000c1e1100 */
[----:B------:R-:W-:Y:S02]  /*5880*/  IADD3.X R195, PT, PT, R131, UR6, RZ, P4, !PT ;  /* 0x0000000683c37c10 */ /* 0x000fe4000a7fe4ff */
[----:B------:R-:W-:Y:S01]  /*5890*/  IADD3.X R35, PT, PT, R139, UR6, RZ, P3, !PT ;  /* 0x000000068b237c10 */ /* 0x000fe20009ffe4ff */
[C---:B------:R-:W-:Y:S01]  /*58a0*/  VIADD R196, R100.reuse, UR35 ;  /* 0x0000002364c47c36 */ /* 0x040fe20008000000 */
[----:B------:R-:W-:Y:S01]  /*58b0*/  IADD3 RZ, P4, PT, R100, UR35, RZ ;  /* 0x0000002364ff7c10 */ /* 0x000fe2000ff9e0ff */
[----:B------:R-:W5:Y:S01]  /*58c0*/  LDG.E.U8 R214, desc[UR28][R32.64] ;  /* 0x0000001c20d67981 */ /* 0x000f62000c1e1100 */
[----:B------:R-:W-:Y:S02]  /*58d0*/  IADD3 RZ, P3, PT, R108, UR35, RZ ;  /* 0x000000236cff7c10 */ /* 0x000fe4000ff7e0ff */
[----:B------:R-:W-:Y:S01]  /*58e0*/  IADD3.X R197, PT, PT, R101, UR6, RZ, P4, !PT ;  /* 0x0000000665c57c10 */ /* 0x000fe2000a7fe4ff */
[----:B------:R0:W5:Y:S01]  /*58f0*/  LDG.E.U8 R218, desc[UR28][R34.64] ;  /* 0x0000001c22da7981 */ /* 0x000162000c1e1100 */
[----:B------:R-:W-:-:S02]  /*5900*/  IADD3.X R199, PT, PT, R109, UR6, RZ, P3, !PT ;  /* 0x000000066dc77c10 */ /* 0x000fc40009ffe4ff */
[----:B------:R-:W-:Y:S01]  /*5910*/  IADD3 R12, P4, PT, R84, UR35, RZ ;  /* 0x00000023540c7c10 */ /* 0x000fe2000ff9e0ff */
[----:B------:R0:W5:Y:S01]  /*5920*/  LDG.E.U8 R216, desc[UR28][R194.64] ;  /* 0x0000001cc2d87981 */ /* 0x000162000c1e1100 */
[----:B-1----:R-:W-:Y:S02]  /*5930*/  IADD3 R14, P3, PT, R92, UR35, RZ ;  /* 0x000000235c0e7c10 */ /* 0x002fe4000ff7e0ff */
[----:B------:R-:W-:Y:S01]  /*5940*/  IADD3.X R13, PT, PT, R85, UR6, RZ, P4, !PT ;  /* 0x00000006550d7c10 */ /* 0x000fe2000a7fe4ff */
[----:B------:R-:W-:Y:S01]  /*5950*/  VIADD R198, R108, UR35 ;  /* 0x000000236cc67c36 */ /* 0x000fe20008000000 */
[----:B------:R-:W-:Y:S01]  /*5960*/  IADD3.X R15, PT, PT, R93, UR6, RZ, P3, !PT ;  /* 0x000000065d0f7c10 */ /* 0x000fe20009ffe4ff */
[----:B------:R-:W5:Y:S01]  /*5970*/  LDG.E.U8 R227, desc[UR28][R196.64] ;  /* 0x0000001cc4e37981 */ /* 0x000f62000c1e1100 */
[----:B------:R-:W-:Y:S02]  /*5980*/  IADD3 R18, P4, PT, R116, UR35, RZ ;  /* 0x0000002374127c10 */ /* 0x000fe4000ff9e0ff */
[----:B------:R-:W-:Y:S01]  /*5990*/  IADD3 R20, P3, PT, R124, UR35, RZ ;  /* 0x000000237c147c10 */ /* 0x000fe2000ff7e0ff */
[----:B------:R-:W5:Y:S01]  /*59a0*/  LDG.E.U8 R225, desc[UR28][R12.64] ;  /* 0x0000001c0ce17981 */ /* 0x000f62000c1e1100 */
[----:B------:R-:W-:-:S02]  /*59b0*/  IADD3.X R19, PT, PT, R117, UR6, RZ, P4, !PT ;  /* 0x0000000675137c10 */ /* 0x000fc4000a7fe4ff */
[----:B------:R-:W-:Y:S01]  /*59c0*/  IADD3.X R21, PT, PT, R125, UR6, RZ, P3, !PT ;  /* 0x000000067d157c10 */ /* 0x000fe20009ffe4ff */
[----:B------:R-:W5:Y:S01]  /*59d0*/  LDG.E.U8 R229, desc[UR28][R198.64] ;  /* 0x0000001cc6e57981 */ /* 0x000f62000c1e1100 */
[----:B0-----:R-:W-:Y:S02]  /*59e0*/  IADD3 R34, P4, PT, R132, UR35, RZ ;  /* 0x0000002384227c10 */ /* 0x001fe4000ff9e0ff */
[----:B------:R-:W-:Y:S01]  /*59f0*/  IADD3 R22, P3, PT, R140, UR35, RZ ;  /* 0x000000238c167c10 */ /* 0x000fe2000ff7e0ff */
[----:B------:R0:W5:Y:S01]  /*5a00*/  LDG.E.U8 R197, desc[UR28][R18.64] ;  /* 0x0000001c12c57981 */ /* 0x000162000c1e1100 */
[----:B------:R-:W-:Y:S02]  /*5a10*/  IADD3.X R35, PT, PT, R133, UR6, RZ, P4, !PT ;  /* 0x0000000685237c10 */ /* 0x000fe4000a7fe4ff */
[----:B------:R-:W-:Y:S01]  /*5a20*/  IADD3.X R23, PT, PT, R141, UR6, RZ, P3, !PT ;  /* 0x000000068d177c10 */ /* 0x000fe20009ffe4ff */
[----:B------:R1:W5:Y:S01]  /*5a30*/  LDG.E.U8 R219, desc[UR28][R14.64] ;  /* 0x0000001c0edb7981 */ /* 0x000362000c1e1100 */
[----:B------:R-:W-:-:S02]  /*5a40*/  IADD3 RZ, P4, PT, R102, UR35, RZ ;  /* 0x0000002366ff7c10 */ /* 0x000fc4000ff9e0ff */
[----:B------:R-:W-:Y:S01]  /*5a50*/  IADD3 R32, P3, PT, R86, UR35, RZ ;  /* 0x0000002356207c10 */ /* 0x000fe2000ff7e0ff */
[----:B------:R1:W5:Y:S01]  /*5a60*/  LDG.E.U8 R199, desc[UR28][R20.64] ;  /* 0x0000001c14c77981 */ /* 0x000362000c1e1100 */
[----:B------:R-:W-:Y:S02]  /*5a70*/  IADD3.X R195, PT, PT, R103, UR6, RZ, P4, !PT ;  /* 0x0000000667c37c10 */ /* 0x000fe4000a7fe4ff */
[----:B------:R-:W-:Y:S01]  /*5a80*/  IADD3.X R33, PT, PT, R87, UR6, RZ, P3, !PT ;  /* 0x0000000657217c10 */ /* 0x000fe20009ffe4ff */
[----:B------:R-:W5:Y:S01]  /*5a90*/  LDG.E.U8 R221, desc[UR28][R34.64] ;  /* 0x0000001c22dd7981 */ /* 0x000f62000c1e1100 */
[----:B0-----:R-:W-:Y:S02]  /*5aa0*/  IADD3 R18, P4, PT, R94, UR35, RZ ;  /* 0x000000235e127c10 */ /* 0x001fe4000ff9e0ff */
[----:B------:R-:W-:Y:S01]  /*5ab0*/  IADD3 R12, P3, PT, R110, UR35, RZ ;  /* 0x000000236e0c7c10 */ /* 0x000fe2000ff7e0ff */
[----:B------:R0:W5:Y:S01]  /*5ac0*/  LDG.E.U8 R223, desc[UR28][R22.64] ;  /* 0x0000001c16df7981 */ /* 0x000162000c1e1100 */
[----:B------:R-:W-:-:S02]  /*5ad0*/  IADD3.X R19, PT, PT, R95, UR6, RZ, P4, !PT ;  /* 0x000000065f137c10 */ /* 0x000fc4000a7fe4ff */
[----:B------:R-:W-:Y:S01]  /*5ae0*/  IADD3.X R13, PT, PT, R111, UR6, RZ, P3, !PT ;  /* 0x000000066f0d7c10 */ /* 0x000fe20009ffe4ff */
[----:B------:R-:W-:Y:S01]  /*5af0*/  VIADD R194, R102, UR35 ;  /* 0x0000002366c27c36 */ /* 0x000fe20008000000 */
[----:B-1----:R-:W-:Y:S01]  /*5b00*/  IADD3 R14, P4, PT, R118, UR35, RZ ;  /* 0x00000023760e7c10 */ /* 0x002fe2000ff9e0ff */
[----:B------:R1:W5:Y:S01]  /*5b10*/  LDG.E.U8 R32, desc[UR28][R32.64] ;  /* 0x0000001c20207981 */ /* 0x000362000c1e1100 */
[----:B------:R-:W-:Y:S02]  /*5b20*/  IADD3 R20, P3, PT, R126, UR35, RZ ;  /* 0x000000237e147c10 */ /* 0x000fe4000ff7e0ff */
[----:B------:R-:W-:Y:S01]  /*5b30*/  IADD3.X R15, PT, PT, R119, UR6, RZ, P4, !PT ;  /* 0x00000006770f7c10 */ /* 0x000fe2000a7fe4ff */
[----:B------:R-:W5:Y:S01]  /*5b40*/  LDG.E.U8 R194, desc[UR28][R194.64] ;  /* 0x0000001cc2c27981 */ /* 0x000f62000c1e1100 */
[----:B------:R-:W-:Y:S02]  /*5b50*/  IADD3.X R21, PT, PT, R127, UR6, RZ, P3, !PT ;  /* 0x000000067f157c10 */ /* 0x000fe40009ffe4ff */
[----:B0-----:R-:W-:Y:S01]  /*5b60*/  IADD3 R22, P4, PT, R134, UR35, RZ ;  /* 0x0000002386167c10 */ /* 0x001fe2000ff9e0ff */
[----:B------:R-:W5:Y:S01]  /*5b70*/  LDG.E.U8 R196, desc[UR28][R18.64] ;  /* 0x0000001c12c47981 */ /* 0x000f62000c1e1100 */
[----:B------:R-:W-:-:S02]  /*5b80*/  IADD3 R34, P3, PT, R142, UR35, RZ ;  /* 0x000000238e227c10 */ /* 0x000fc4000ff7e0ff */
[----:B------:R-:W-:Y:S01]  /*5b90*/  IADD3.X R23, PT, PT, R135, UR6, RZ, P4, !PT ;  /* 0x0000000687177c10 */ /* 0x000fe2000a7fe4ff */
[----:B------:R-:W5:Y:S01]  /*5ba0*/  LDG.E.U8 R198, desc[UR28][R12.64] ;  /* 0x0000001c0cc67981 */ /* 0x000f62000c1e1100 */
[----:B------:R-:W-:-:S03]  /*5bb0*/  IADD3.X R35, PT, PT, R143, UR6, RZ, P3, !PT ;  /* 0x000000068f237c10 */ /* 0x000fc60009ffe4ff */
[----:B------:R-:W5:Y:S04]  /*5bc0*/  LDG.E.U8 R220, desc[UR28][R14.64] ;  /* 0x0000001c0edc7981 */ /* 0x000f68000c1e1100 */
[----:B------:R0:W5:Y:S04]  /*5bd0*/  LDG.E.U8 R222, desc[UR28][R20.64] ;  /* 0x0000001c14de7981 */ /* 0x000168000c1e1100 */
[----:B------:R0:W5:Y:S04]  /*5be0*/  LDG.E.U8 R224, desc[UR28][R22.64] ;  /* 0x0000001c16e07981 */ /* 0x000168000c1e1100 */
[----:B------:R-:W5:Y:S01]  /*5bf0*/  LDG.E.U8 R34, desc[UR28][R34.64] ;  /* 0x0000001c22227981 */ /* 0x000f62000c1e1100 */
[----:B-1----:R-:W-:Y:S01]  /*5c00*/  F2FP.SATFINITE.E4M3.F32.PACK_AB_MERGE_C R33, R4, R5, RZ ;  /* 0x000000050421723e */ /* 0x002fe200048070ff */
[----:B0-----:R-:W-:Y:S01]  /*5c10*/  FADD R20, -R173, R192 ;  /* 0x000000c0ad147221 */ /* 0x001fe20000000100 */
[----:B------:R-:W-:-:S02]  /*5c20*/  F2FP.SATFINITE.E4M3.F32.PACK_AB_MERGE_C R195, R7, R6, RZ ;  /* 0x0000000607c3723e */ /* 0x000fc400048070ff */
[----:B------:R-:W-:Y:S02]  /*5c30*/  F2FP.SATFINITE.E4M3.F32.PACK_AB_MERGE_C R226, R9, R8, RZ ;  /* 0x0000000809e2723e */ /* 0x000fe400048070ff */
[----:B------:R-:W-:Y:S02]  /*5c40*/  F2FP.SATFINITE.E4M3.F32.PACK_AB_MERGE_C R228, R11, R10, RZ ;  /* 0x0000000a0be4723e */ /* 0x000fe400048070ff */
[----:B------:R-:W-:Y:S02]  /*5c50*/  F2FP.SATFINITE.E4M3.F32.PACK_AB_MERGE_C R230, R17, R16, RZ ;  /* 0x0000001011e6723e */ /* 0x000fe400048070ff */
[----:B------:R-:W-:Y:S01]  /*5c60*/  LDTM.16dp32bit_t0_t15.x16 R4, tmem[UR15] ;  /* 0x0000000f000479ee */ /* 0x000fe20008a00000 */
[----:B------:R-:W0:Y:S01]  /*5c70*/  LDTM.16dp32bit_t16_t31.x16 R4, tmem[UR15+0x10] ;  /* 0x0000100f000479ee */ /* 0x000e220008a20000 */
[----:B------:R-:W-:-:S04]  /*5c80*/  FMUL R22, R20, 1.4426950216293334961 ;  /* 0x3fb8aa3b14167820 */ /* 0x000fc80000400000 */
[----:B------:R1:W0:Y:S01]  /*5c90*/  MUFU.EX2 R192, R22 ;  /* 0x0000001600c07308 */ /* 0x0002220000000800 */
[----:B------:R-:W-:Y:S02]  /*5ca0*/  F2FP.SATFINITE.E4M3.F32.PACK_AB_MERGE_C R191, R200, R191, RZ ;  /* 0x000000bfc8bf723e */ /* 0x000fe400048070ff */
[----:B------:R-:W-:Y:S02]  /*5cb0*/  F2FP.SATFINITE.E4M3.F32.PACK_AB_MERGE_C R30, R193, R30, RZ ;  /* 0x0000001ec11e723e */ /* 0x000fe400048070ff */
[----:B------:R-:W-:Y:S02]  /*5cc0*/  F2FP.SATFINITE.E4M3.F32.PACK_AB_MERGE_C R201, R201, R202, RZ ;  /* 0x000000cac9c9723e */ /* 0x000fe400048070ff */
[----:B------:R-:W-:Y:S02]  /*5cd0*/  F2FP.SATFINITE.E4M3.F32.PACK_AB_MERGE_C R21, R184, R183, R195 ;  /* 0x000000b7b815723e */ /* 0x000fe400048070c3 */
[----:B------:R-:W-:Y:S02]  /*5ce0*/  F2FP.SATFINITE.E4M3.F32.PACK_AB_MERGE_C R20, R182, R181, R33 ;  /* 0x000000b5b614723e */ /* 0x000fe40004807021 */
[----:B-1----:R-:W-:-:S02]  /*5cf0*/  F2FP.SATFINITE.E4M3.F32.PACK_AB_MERGE_C R22, R185, R186, R226 ;  /* 0x000000bab916723e */ /* 0x002fc400048070e2 */
[----:B------:R-:W-:Y:S02]  /*5d00*/  F2FP.SATFINITE.E4M3.F32.PACK_AB_MERGE_C R23, R190, R187, R228 ;  /* 0x000000bbbe17723e */ /* 0x000fe400048070e4 */
[----:B------:R-:W-:Y:S02]  /*5d10*/  F2FP.SATFINITE.E4M3.F32.PACK_AB_MERGE_C R25, R25, R24, R191 ;  /* 0x000000181919723e */ /* 0x000fe400048070bf */
[----:B------:R-:W-:Y:S02]  /*5d20*/  F2FP.SATFINITE.E4M3.F32.PACK_AB_MERGE_C R26, R26, R27, R30 ;  /* 0x0000001b1a1a723e */ /* 0x000fe4000480701e */
[----:B------:R-:W-:Y:S02]  /*5d30*/  F2FP.SATFINITE.E4M3.F32.PACK_AB_MERGE_C R24, R189, R188, R230 ;  /* 0x000000bcbd18723e */ /* 0x000fe400048070e6 */
[----:B------:R-:W-:Y:S01]  /*5d40*/  F2FP.SATFINITE.E4M3.F32.PACK_AB_MERGE_C R27, R31, R28, R201 ;  /* 0x0000001c1f1b723e */ /* 0x000fe200048070c9 */
[C---:B0-----:R-:W-:Y:S01]  /*5d50*/  FMUL R4, R192.reuse, R4 ;  /* 0x00000004c0047220 */ /* 0x041fe20000400000 */
        /* <DEDUP_REMOVED lines=14> */
[----:B------:R-:W-:Y:S01]  /*5e40*/  FMUL R19, R192, R19 ;  /* 0x00000013c0137220 */ /* 0x000fe20000400000 */
[----:B------:R-:W-:Y:S01]  /*5e50*/  ULEA UR18, UR34, UR14, 0x3 ;  /* 0x0000000e22127291 */ /* 0x000fe2000f8e18ff */
[----:B------:R-:W-:-:S03]  /*5e60*/  UMOV UR6, UR7 ;  /* 0x0000000700067c82 */ /* 0x000fc60008000000 */
[----:B------:R-:W-:Y:S01]  /*5e70*/  UIADD3 UR18, UPT, UPT, UR18, 0x9000, URZ ;  /* 0x0000900012127890 */ /* 0x000fe2000fffe0ff */
        /* <DEDUP_REMOVED lines=35> */
[----:B------:R0:W-:Y:S01]  /*60b0*/  STTM.16dp32bit_t0_t15.x16 tmem[UR15], R4 ;  /* 0x00000004000079ed */ /* 0x0001e20008a0000f */
[----:B------:R0:W-:Y:S01]  /*60c0*/  STTM.16dp32bit_t16_t31.x16 tmem[UR15+0x10], R4 ;  /* 0x00001004000079ed */ /* 0x0001e20008a2000f */
[----:B------:R-:W1:Y:S02]  /*60d0*/  FENCE.VIEW.ASYNC.T ;  /* 0x00000000000073c6 */ /* 0x000e640000000200 */
[----:B-1----:R-:W-:Y:S06]  /*60e0*/  BAR.SYNC.DEFER_BLOCKING 0x0 ;  /* 0x0000000000007b1d */ /* 0x002fec0000010000 */
[----:B------:R1:W-:Y:S06]  /*60f0*/  MEMBAR.ALL.CTA ;  /* 0x0000000000007992 */ /* 0x0003ec0000008000 */
[----:B-1----:R-:W1:Y:S02]  /*6100*/  FENCE.VIEW.ASYNC.S ;  /* 0x00000000000073c6 */ /* 0x002e640000000000 */
[----:B-1----:R-:W-:Y:S06]  /*6110*/  BAR.SYNC.DEFER_BLOCKING 0x0 ;  /* 0x0000000000007b1d */ /* 0x002fec0000010000 */
[----:B------:R-:W-:Y:S05]  /*6120*/  BRA.U UP1, `(.L_x_15) ;  /* 0x00000001014c7547 */ /* 0x000fea000b800000 */
[----:B------:R-:W-:Y:S01]  /*6130*/  UMOV UR23, 0x40004040 ;  /* 0x4000404000177882 */ /* 0x000fe20000000000 */
        /* <DEDUP_REMOVED lines=18> */
.L_x_15:
[----:B------:R-:W-:Y:S01]  /*6260*/  UIADD3 UR34, UPT, UPT, UR34, 0x1, URZ ;  /* 0x0000000122227890 */ /* 0x000fe2000fffe0ff */
[----:B------:R-:W-:Y:S01]  /*6270*/  FFMA R176, R192, R176, R29 ;  /* 0x000000b0c0b07223 */ /* 0x000fe2000000001d */
[----:B------:R-:W-:Y:S01]  /*6280*/  UIADD3 UR8, UPT, UPT, UR8, 0x80, URZ ;  /* 0x0000008008087890 */ /* 0x000fe2000fffe0ff */
[----:B------:R-:W-:Y:S01]  /*6290*/  IMAD.IADD R179, R177, 0x1, R179 ;  /* 0x00000001b1b37824 */ /* 0x000fe200078e02b3 */
[----:B------:R-:W-:Y:S01]  /*62a0*/  UISETP.GT.AND UP2, UPT, UR34, 0x1, UPT ;  /* 0x000000012200788c */ /* 0x000fe2000bf44270 */
[----:B0-----:R-:W-:Y:S01]  /*62b0*/  IMAD.U32 R194, RZ, RZ, UR6 ;  /* 0x00000006ffc27e24 */ /* 0x001fe2000f8e00ff */
[----:B------:R-:W-:Y:S01]  /*62c0*/  UIADD3 UR35, UPT, UPT, UR19, UR35, URZ ;  /* 0x0000002313237290 */ /* 0x000fe2000fffe0ff */
[----:B------:R-:W-:Y:S01]  /*62d0*/  IMAD.MOV.U32 R192, RZ, RZ, R173 ;  /* 0x000000ffffc07224 */ /* 0x000fe200078e00ad */
[----:B-1----:R-:W-:Y:S02]  /*62e0*/  USEL UR7, URZ, 0x1, !UP2 ;  /* 0x00000001ff077887 */ /* 0x002fe4000d000000 */
[----:B------:R-:W-:-:S02]  /*62f0*/  USEL UR34, UR34, URZ, !UP2 ;  /* 0x000000ff22227287 */ /* 0x000fc4000d000000 */
[----:B------:R-:W-:Y:S02]  /*6300*/  UISETP.GE.AND UP2, UPT, UR8, UR9, UPT ;  /* 0x000000090800728c */ /* 0x000fe4000bf46270 */
[----:B------:R-:W-:-:S07]  /*6310*/  ULOP3.LUT UR7, UR6, UR7, URZ, 0x3c, !UPT ;  /* 0x0000000706077292 */ /* 0x000fce000f8e3cff */
[----:B------:R-:W-:Y:S05]  /*6320*/  BRA.U !UP2, `(.L_x_16) ;  /* 0xffffffd90af47547 */ /* 0x000fea000b83ffff */
.L_x_11:
[----:B------:R-:W1:Y:S01]  /*6330*/  LDCU UR4, c[0x0][0x3f0] ;  /* 0x00007e00ff0477ac */ /* 0x000e620008000800 */
[----:B------:R-:W-:Y:S01]  /*6340*/  IMAD.SHL.U32 R20, R3, 0x20, RZ ;  /* 0x0000002003147824 */ /* 0x000fe200078e00ff */
[----:B------:R-:W-:Y:S01]  /*6350*/  SHF.R.S32.HI R22, RZ, 0x5, R3 ;  /* 0x00000005ff167819 */ /* 0x000fe20000011403 */
[----:B-1----:R-:W-:-:S09]  /*6360*/  UISETP.GE.AND UP0, UPT, UR4, 0x1, UPT ;  /* 0x000000010400788c */ /* 0x002fd2000bf06270 */
[----:B------:R-:W-:Y:S05]  /*6370*/  BRA.U !UP0, `(.L_x_17) ;  /* 0x0000000108107547 */ /* 0x000fea000b800000 */
[----:B------:R-:W-:-:S06]  /*6380*/  USHF.L.U32 UR6, UR6, 0x1f, URZ ;  /* 0x0000001f06067899 */ /* 0x000fcc00080006ff */
[----:B0-----:R-:W-:-:S04]  /*6390*/  IMAD.U32 R4, RZ, RZ, UR6 ;  /* 0x00000006ff047e24 */ /* 0x001fc8000f8e00ff */
[----:B------:R-:W0:Y:S02]  /*63a0*/  SYNCS.PHASECHK.TRANS64.TRYWAIT P0, [UR18], R4 ;  /* 0x00000004ff0075a7 */ /* 0x000e240008001112 */
[----:B0-----:R-:W-:Y:S05]  /*63b0*/  @!P0 BRA `(.L_x_18) ;  /* 0x0000001400208947 */ /* 0x001fea0003800000 */
.L_x_17:
[----:B------:R-:W-:Y:S01]  /*63c0*/  BAR.SYNC.DEFER_BLOCKING 0x0 ;  /* 0x0000000000007b1d */ /* 0x000fe20000010000 */
[----:B------:R-:W-:Y:S01]  /*63d0*/  FSETP.GT.AND P0, PT, |R176|, 8.50705917302346158658e+37, PT ;  /* 0x7e800000b000780b */ /* 0x000fe20003f04200 */
[----:B------:R-:W-:Y:S01]  /*63e0*/  IMAD.SHL.U32 R23, R3, 0x2, RZ ;  /* 0x0000000203177824 */ /* 0x000fe200078e00ff */
[----:B------:R-:W-:Y:S01]  /*63f0*/  LOP3.LUT R21, R20, 0x300, RZ, 0xc0, !PT ;  /* 0x0000030014157812 */ /* 0x000fe200078ec0ff */
[C---:B------:R-:W-:Y:S01]  /*6400*/  FMUL R20, R176.reuse, 8388608 ;  /* 0x4b000000b0147820 */ /* 0x040fe20000400000 */
[C---:B------:R-:W-:Y:S01]  /*6410*/  FSETP.GEU.AND P4, PT, |R176|.reuse, 1.175494350822287508e-38, PT ;  /* 0x00800000b000780b */ /* 0x040fe20003f8e200 */
[----:B------:R-:W-:Y:S01]  /*6420*/  IMAD.MOV.U32 R25, RZ, RZ, 0x3dc6b27f ;  /* 0x3dc6b27fff197424 */ /* 0x000fe200078e00ff */
[----:B------:R-:W-:Y:S01]  /*6430*/  FSETP.GEU.AND P3, PT, R176, 1.175494350822287508e-38, PT ;  /* 0x00800000b000780b */ /* 0x000fe20003f6e000 */
[----:B------:R-:W1:Y:S01]  /*6440*/  LDCU.64 UR4, c[0x0][0x3e0] ;  /* 0x00007c00ff0477ac */ /* 0x000e620008000a00 */
[----:B------:R-:W-:Y:S01]  /*6450*/  LOP3.LUT R23, R23, 0x80, RZ, 0xc0, !PT ;  /* 0x0000008017177812 */ /* 0x000fe200078ec0ff */
[----:B------:R-:W2:Y:S01]  /*6460*/  LDC.64 R32, c[0x0][0x398] ;  /* 0x0000e600ff207b82 */ /* 0x000ea20000000a00 */
[----:B------:R-:W-:-:S02]  /*6470*/  FSEL R26, R20, R176, !P3 ;  /* 0x000000b0141a7208 */ /* 0x000fc40005800000 */
[----:B------:R-:W-:Y:S01]  /*6480*/  SGXT R22, R22, 0x1 ;  /* 0x000000011616781a */ /* 0x000fe20000000200 */
[----:B------:R-:W-:Y:S01]  /*6490*/  VIADD R20, R23, UR14 ;  /* 0x0000000e17147c36 */ /* 0x000fe20008000000 */
[----:B------:R-:W-:Y:S01]  /*64a0*/  LOP3.LUT R21, R21, 0x70, R154, 0xf8, !PT ;  /* 0x0000007015157812 */ /* 0x000fe200078ef89a */
[----:B------:R-:W-:Y:S01]  /*64b0*/  @P0 FMUL R176, R176, 0.25 ;  /* 0x3e800000b0b00820 */ /* 0x000fe20000400000 */
[----:B------:R-:W-:Y:S01]  /*64c0*/  SHF.R.S32.HI R24, RZ, 0x2, R3 ;  /* 0x00000002ff187819 */ /* 0x000fe20000011403 */
[----:B------:R-:W-:Y:S01]  /*64d0*/  IMAD R20, R155, 0x8, R20 ;  /* 0x000000089b147824 */ /* 0x000fe200078e0214 */
[----:B------:R-:W-:Y:S01]  /*64e0*/  LOP3.LUT R21, R21, 0x840, R22, 0x78, !PT ;  /* 0x0000084015157812 */ /* 0x000fe200078e7816 */
[----:B------:R-:W-:Y:S01]  /*64f0*/  @!P4 FMUL R176, R176, 16777216 ;  /* 0x4b800000b0b0c820 */ /* 0x000fe20000400000 */
[----:B------:R-:W-:Y:S01]  /*6500*/  SGXT R22, R24, 0x1 ;  /* 0x000000011816781a */ /* 0x000fe20000000200 */
[----:B------:R-:W-:Y:S01]  /*6510*/  IMAD.SHL.U32 R23, R3, 0x8, RZ ;  /* 0x0000000803177824 */ /* 0x000fe200078e00ff */
[----:B------:R-:W-:Y:S01]  /*6520*/  LOP3.LUT R154, R154, 0x30, RZ, 0xc0, !PT ;  /* 0x000000309a9a7812 */ /* 0x000fe200078ec0ff */
[----:B------:R-:W3:Y:S02]  /*6530*/  @!P2 SYNCS.CCTL.IV [UR14+0x9000] ;  /* 0x00900000ff00a9b1 */ /* 0x000ee4000800000e */
[----:B---3--:R-:W-:Y:S01]  /*6540*/  BAR.SYNC.DEFER_BLOCKING 0x0 ;  /* 0x0000000000007b1d */ /* 0x008fe20000010000 */
[----:B------:R-:W-:Y:S01]  /*6550*/  IMAD.IADD R21, R21, 0x1, R20 ;  /* 0x0000000115157824 */ /* 0x000fe200078e0214 */
[----:B------:R-:W-:Y:S01]  /*6560*/  LOP3.LUT R22, R22, 0x840, RZ, 0xc0, !PT ;  /* 0x0000084016167812 */ /* 0x000fe200078ec0ff */
[----:B-1----:R-:W-:-:S03]  /*6570*/  UIMAD UR4, UR13, UR4, URZ ;  /* 0x000000040d0472a4 */ /* 0x002fc6000f8e02ff */
[----:B------:R-:W1:Y:S01]  /*6580*/  MUFU.RCP R20, R176 ;  /* 0x000000b000147308 */ /* 0x000e620000001000 */
[----:B------:R-:W-:Y:S01]  /*6590*/  LOP3.LUT R23, R22, 0x40, R23, 0x78, !PT ;  /* 0x0000004016177812 */ /* 0x000fe200078e7817 */
[----:B0-----:R-:W-:Y:S01]  /*65a0*/  LDTM.16dp32bit_t0_t15.x16 R4, tmem[UR15] ;  /* 0x0000000f000479ee */ /* 0x001fe20008a00000 */
[----:B------:R-:W0:Y:S01]  /*65b0*/  LDTM.16dp32bit_t16_t31.x16 R4, tmem[UR15+0x10] ;  /* 0x0000100f000479ee */ /* 0x000e220008a20000 */
[----:B------:R-:W3:Y:S01]  /*65c0*/  LDC R24, c[0x0][0x3e8] ;  /* 0x0000fa00ff187b82 */ /* 0x000ee20000000800 */
[----:B------:R-:W4:Y:S01]  /*65d0*/  @!P2 SYNCS.CCTL.IV [UR14+0x9008] ;  /* 0x00900800ff00a9b1 */ /* 0x000f22000800000e */
[----:B------:R-:W-:Y:S01]  /*65e0*/  NOP ;  /* 0x0000000000007918 */ /* 0x000fe20000000000 */
[----:B0-----:R-:W-:Y:S01]  /*65f0*/  @P0 FMUL R4, R4, 0.25 ;  /* 0x3e80000004040820 */ /* 0x001fe20000400000 */
[----:B------:R-:W-:Y:S01]  /*6600*/  @P0 FMUL R5, R5, 0.25 ;  /* 0x3e80000005050820 */ /* 0x000fe20000400000 */
        /* <DEDUP_REMOVED lines=14> */
[----:B------:R-:W-:Y:S01]  /*66f0*/  @!P4 FMUL R4, R4, 16777216 ;  /* 0x4b8000000404c820 */ /* 0x000fe20000400000 */
        /* <DEDUP_REMOVED lines=15> */
[C---:B-1----:R-:W-:Y:S01]  /*67f0*/  FMUL R4, R20.reuse, R4 ;  /* 0x0000000414047220 */ /* 0x042fe20000400000 */
        /* <DEDUP_REMOVED lines=15> */
[----:B------:R-:W-:Y:S01]  /*68f0*/  F2FP.SATFINITE.E4M3.F32.PACK_AB_MERGE_C R20, R5, R4, RZ ;  /* 0x000000040514723e */ /* 0x000fe200048070ff */
[----:B------:R-:W-:Y:S01]  /*6900*/  VIADD R4, R26, 0xc0cafb0d ;  /* 0xc0cafb0d1a047836 */ /* 0x000fe20000000000 */
[----:B------:R-:W-:-:S02]  /*6910*/  F2FP.SATFINITE.E4M3.F32.PACK_AB_MERGE_C R8, R9, R8, RZ ;  /* 0x000000080908723e */ /* 0x000fc400048070ff */
[----:B------:R-:W-:Y:S02]  /*6920*/  F2FP.SATFINITE.E4M3.F32.PACK_AB_MERGE_C R6, R7, R6, RZ ;  /* 0x000000060706723e */ /* 0x000fe400048070ff */
[----:B------:R-:W-:Y:S02]  /*6930*/  F2FP.SATFINITE.E4M3.F32.PACK_AB_MERGE_C R10, R11, R10, RZ ;  /* 0x0000000a0b0a723e */ /* 0x000fe400048070ff */
[----:B------:R-:W-:Y:S02]  /*6940*/  F2FP.SATFINITE.E4M3.F32.PACK_AB_MERGE_C R12, R13, R12, RZ ;  /* 0x0000000c0d0c723e */ /* 0x000fe400048070ff */
[----:B------:R-:W-:Y:S02]  /*6950*/  F2FP.SATFINITE.E4M3.F32.PACK_AB_MERGE_C R14, R15, R14, RZ ;  /* 0x0000000e0f0e723e */ /* 0x000fe400048070ff */
[----:B------:R-:W-:Y:S02]  /*6960*/  LOP3.LUT R20, R20, 0xffff, RZ, 0xc0, !PT ;  /* 0x0000ffff14147812 */ /* 0x000fe400078ec0ff */
[----:B------:R-:W-:-:S02]  /*6970*/  LOP3.LUT R7, R8, 0xffff, RZ, 0xc0, !PT ;  /* 0x0000ffff08077812 */ /* 0x000fc400078ec0ff */
[----:B------:R-:W-:Y:S02]  /*6980*/  LOP3.LUT R5, R4, 0xff800000, RZ, 0xc0, !PT ;  /* 0xff80000004057812 */ /* 0x000fe400078ec0ff */
[----:B------:R-:W-:Y:S02]  /*6990*/  F2FP.SATFINITE.E4M3.F32.PACK_AB_MERGE_C R16, R17, R16, RZ ;  /* 0x000000101110723e */ /* 0x000fe400048070ff */
[----:B------:R-:W-:Y:S01]  /*69a0*/  F2FP.SATFINITE.E4M3.F32.PACK_AB_MERGE_C R18, R19, R18, RZ ;  /* 0x000000121312723e */ /* 0x000fe200048070ff */
[----:B------:R-:W-:Y:S01]  /*69b0*/  IMAD.IADD R4, R26, 0x1, -R5 ;  /* 0x000000011a047824 */ /* 0x000fe200078e0a05 */
[----:B------:R-:W-:Y:S02]  /*69c0*/  LOP3.LUT R15, R6, 0xffff, RZ, 0xc0, !PT ;  /* 0x0000ffff060f7812 */ /* 0x000fe400078ec0ff */
[----:B------:R-:W-:Y:S02]  /*69d0*/  LOP3.LUT R22, R10, 0xffff, RZ, 0xc0, !PT ;  /* 0x0000ffff0a167812 */ /* 0x000fe400078ec0ff */
[----:B------:R-:W-:-:S02]  /*69e0*/  LOP3.LUT R17, R12, 0xffff, RZ, 0xc0, !PT ;  /* 0x0000ffff0c117812 */ /* 0x000fc400078ec0ff */
[----:B------:R-:W-:Y:S02]  /*69f0*/  LOP3.LUT R19, R14, 0xffff, RZ, 0xc0, !PT ;  /* 0x0000ffff0e137812 */ /* 0x000fe400078ec0ff */
[--C-:B------:R-:W-:Y:S02]  /*6a00*/  PRMT R8, R20, 0x3340, R7.reuse ;  /* 0x0000334014087816 */ /* 0x100fe40000000007 */
[----:B------:R-:W-:Y:S02]  /*6a10*/  SHF.R.U32.HI R6, RZ, 0x8, R20 ;  /* 0x00000008ff067819 */ /* 0x000fe40000011614 */
[----:B------:R-:W-:Y:S02]  /*6a20*/  SHF.R.U32.HI R7, RZ, 0x8, R7 ;  /* 0x00000008ff077819 */ /* 0x000fe40000011607 */
[--C-:B------:R-:W-:Y:S02]  /*6a30*/  PRMT R9, R17, 0x3340, R0.reuse ;  /* 0x0000334011097816 */ /* 0x100fe40000000000 */
[----:B------:R-:W-:-:S02]  /*6a40*/  PRMT R13, R19, 0x3340, R0 ;  /* 0x00003340130d7816 */ /* 0x000fc40000000000 */
[----:B------:R-:W-:Y:S02]  /*6a50*/  PRMT R12, R15, 0x3340, R22 ;  /* 0x000033400f0c7816 */ /* 0x000fe40000000016 */
[----:B------:R-:W-:Y:S01]  /*6a60*/  LOP3.LUT R10, R6, 0xffff, RZ, 0xc0, !PT ;  /* 0x0000ffff060a7812 */ /* 0x000fe200078ec0ff */
[----:B------:R-:W-:Y:S01]  /*6a70*/  FADD R6, R4, -1 ;  /* 0xbf80000004067421 */ /* 0x000fe20000000000 */
[----:B------:R-:W-:Y:S02]  /*6a80*/  LOP3.LUT R7, R7, 0xffff, RZ, 0xc0, !PT ;  /* 0x0000ffff07077812 */ /* 0x000fe400078ec0ff */
[----:B------:R-:W-:Y:S02]  /*6a90*/  PRMT R11, R8, 0x5410, R9 ;  /* 0x00005410080b7816 */ /* 0x000fe40000000009 */
[----:B------:R-:W-:Y:S02]  /*6aa0*/  PRMT R13, R12, 0x5410, R13 ;  /* 0x000054100c0d7816 */ /* 0x000fe4000000000d */
[----:B------:R-:W-:Y:S01]  /*6ab0*/  PRMT R12, R10, 0x3340, R7 ;  /* 0x000033400a0c7816 */ /* 0x000fe20000000007 */
[----:B------:R-:W-:Y:S01]  /*6ac0*/  FFMA.FTZ R7, R6, R25, -0.16845393180847167969 ;  /* 0xbe2c7f3006077423 */ /* 0x000fe20000010019 */
[----:B------:R-:W-:-:S02]  /*6ad0*/  SHF.R.U32.HI R4, RZ, 0x8, R15 ;  /* 0x00000008ff047819 */ /* 0x000fc4000001160f */
[----:B------:R-:W-:Y:S01]  /*6ae0*/  SHF.R.U32.HI R8, RZ, 0x8, R22 ;  /* 0x00000008ff087819 */ /* 0x000fe20000011616 */
[----:B------:R-:W-:Y:S01]  /*6af0*/  FFMA.FTZ R7, R6, R7, 0.1716887056827545166 ;  /* 0x3e2fcf2a06077423 */ /* 0x000fe20000010007 */
[----:B------:R-:W-:Y:S01]  /*6b00*/  SHF.R.U32.HI R9, RZ, 0x8, R17 ;  /* 0x00000008ff097819 */ /* 0x000fe20000011611 */
[----:B------:R-:W-:Y:S01]  /*6b10*/  VIADD R17, R154, UR14 ;  /* 0x0000000e9a117c36 */ /* 0x000fe20008000000 */
[----:B------:R-:W-:Y:S01]  /*6b20*/  SHF.R.U32.HI R10, RZ, 0x8, R19 ;  /* 0x00000008ff0a7819 */ /* 0x000fe20000011613 */
[----:B------:R-:W-:Y:S01]  /*6b30*/  FFMA.FTZ R7, R6, R7, -0.17900948226451873779 ;  /* 0xbe374e4306077423 */ /* 0x000fe20000010007 */
[----:B------:R-:W-:Y:S01]  /*6b40*/  LOP3.LUT R15, R4, 0xffff, RZ, 0xc0, !PT ;  /* 0x0000ffff040f7812 */ /* 0x000fe200078ec0ff */
[----:B------:R-:W-:Y:S01]  /*6b50*/  IMAD.SHL.U32 R4, R3, 0x4, RZ ;  /* 0x0000000403047824 */ /* 0x000fe200078e00ff */
[----:B------:R-:W-:Y:S01]  /*6b60*/  LOP3.LUT R8, R8, 0xffff, RZ, 0xc0, !PT ;  /* 0x0000ffff08087812 */ /* 0x000fe200078ec0ff */
[----:B------:R-:W-:Y:S01]  /*6b70*/  FFMA.FTZ R7, R6, R7, 0.20512372255325317383 ;  /* 0x3e520bf406077423 */ /* 0x000fe20000010007 */
[----:B------:R-:W-:Y:S01]  /*6b80*/  LOP3.LUT R9, R9, 0xffff, RZ, 0xc0, !PT ;  /* 0x0000ffff09097812 */ /* 0x000fe200078ec0ff */
[----:B------:R-:W-:Y:S01]  /*6b90*/  IMAD R156, R156, 0x40, R17 ;  /* 0x000000409c9c7824 */ /* 0x000fe200078e0211 */
[----:B------:R-:W-:Y:S01]  /*6ba0*/  LOP3.LUT R10, R10, 0xffff, RZ, 0xc0, !PT ;  /* 0x0000ffff0a0a7812 */ /* 0x000fe200078ec0ff */
[----:B------:R-:W-:Y:S01]  /*6bb0*/  FFMA.FTZ R7, R6, R7, -0.24046532809734344482 ;  /* 0xbe763c8b06077423 */ /* 0x000fe20000010007 */
[----:B------:R-:W-:-:S02]  /*6bc0*/  PRMT R8, R15, 0x3340, R8 ;  /* 0x000033400f087816 */ /* 0x000fc40000000008 */
[----:B------:R-:W-:Y:S01]  /*6bd0*/  PRMT R9, R9, 0x3340, R0 ;  /* 0x0000334009097816 */ /* 0x000fe20000000000 */
[----:B------:R-:W-:Y:S01]  /*6be0*/  FFMA.FTZ R7, R6, R7, 0.28857114911079406738 ;  /* 0x3e93bf9906077423 */ /* 0x000fe20000010007 */
[----:B------:R-:W-:Y:S02]  /*6bf0*/  PRMT R15, R10, 0x3340, R1 ;  /* 0x000033400a0f7816 */ /* 0x000fe40000000001 */
[----:B------:R-:W-:Y:S01]  /*6c00*/  LOP3.LUT R16, R16, 0xffff, RZ, 0xc0, !PT ;  /* 0x0000ffff10107812 */ /* 0x000fe200078ec0ff */
[----:B------:R-:W-:Y:S01]  /*6c10*/  FFMA.FTZ R7, R6, R7, -0.36067417263984680176 ;  /* 0xbeb8aa4906077423 */ /* 0x000fe20000010007 */
[----:B------:R-:W-:Y:S02]  /*6c20*/  PRMT R9, R12, 0x5410, R9 ;  /* 0x000054100c097816 */ /* 0x000fe40000000009 */
[----:B------:R-:W-:Y:S01]  /*6c30*/  PRMT R15, R8, 0x5410, R15 ;  /* 0x00005410080f7816 */ /* 0x000fe2000000000f */
[----:B------:R-:W-:Y:S01]  /*6c40*/  FFMA.FTZ R7, R6, R7, 0.48089820146560668945 ;  /* 0x3ef6384a06077423 */ /* 0x000fe20000010007 */
[----:B------:R-:W-:-:S02]  /*6c50*/  LOP3.LUT R18, R18, 0xffff, RZ, 0xc0, !PT ;  /* 0x0000ffff12127812 */ /* 0x000fc400078ec0ff */
[--C-:B------:R-:W-:Y:S01]  /*6c60*/  PRMT R8, R11, 0x4210, R16.reuse ;  /* 0x000042100b087816 */ /* 0x100fe20000000010 */
[C---:B------:R-:W-:Y:S01]  /*6c70*/  FFMA.FTZ R7, R6.reuse, R7, -0.72134751081466674805 ;  /* 0xbf38aa3b06077423 */ /* 0x040fe20000010007 */
[----:B------:R-:W-:Y:S02]  /*6c80*/  PRMT R9, R9, 0x5210, R16 ;  /* 0x0000521009097816 */ /* 0x000fe40000000010 */
[--C-:B------:R-:W-:Y:S01]  /*6c90*/  PRMT R10, R13, 0x4210, R18.reuse ;  /* 0x000042100d0a7816 */ /* 0x100fe20000000012 */
[----:B------:R-:W-:Y:S01]  /*6ca0*/  FMUL R7, R6, R7 ;  /* 0x0000000706077220 */ /* 0x000fe20000400000 */
[----:B------:R-:W-:Y:S02]  /*6cb0*/  PRMT R11, R15, 0x5210, R18 ;  /* 0x000052100f0b7816 */ /* 0x000fe40000000012 */
[----:B------:R-:W-:Y:S01]  /*6cc0*/  LOP3.LUT R4, R4, 0x380, RZ, 0xc0, !PT ;  /* 0x0000038004047812 */ /* 0x000fe200078ec0ff */
[----:B------:R-:W-:Y:S01]  /*6cd0*/  FMUL R7, R6, R7 ;  /* 0x0000000706077220 */ /* 0x000fe20000400000 */
[----:B------:R-:W-:Y:S01]  /*6ce0*/  ISETP.GE.U32.AND P0, PT, R26, 0x7f800000, PT ;  /* 0x7f8000001a00780c */ /* 0x000fe20003f06070 */
[----:B----4-:R0:W-:Y:S01]  /*6cf0*/  STSM.16.M88.4 [R21], R8 ;  /* 0x0000000815007844 */ /* 0x0101e20000000200 */
[----:B------:R-:W-:Y:S01]  /*6d00*/  IADD3 R23, PT, PT, R23, R156, R4 ;  /* 0x0000009c17177210 */ /* 0x000fe20007ffe004 */
[----:B------:R-:W-:Y:S01]  /*6d10*/  FFMA.FTZ R7, R6, 1.4426950216293334961, R7 ;  /* 0x3fb8aa3b06077823 */ /* 0x000fe20000010007 */
[----:B------:R-:W-:Y:S01]  /*6d20*/  SHF.R.U32.HI R16, RZ, 0x2, R3 ;  /* 0x00000002ff107819 */ /* 0x000fe20000011603 */
[----:B------:R-:W-:Y:S01]  /*6d30*/  BAR.SYNC.DEFER_BLOCKING 0x0 ;  /* 0x0000000000007b1d */ /* 0x000fe20000010000 */
[----:B------:R-:W-:-:S02]  /*6d40*/  FSEL R4, RZ, -23, P3 ;  /* 0xc1b80000ff047808 */ /* 0x000fc40001800000 */
[----:B------:R-:W-:Y:S02]  /*6d50*/  I2FP.F32.S32 R5, R5 ;  /* 0x0000000500057245 */ /* 0x000fe40000201400 */
[----:B------:R-:W-:-:S03]  /*6d60*/  LOP3.LUT R16, R16, 0x38, RZ, 0xc0, !PT ;  /* 0x0000003810107812 */ /* 0x000fc600078ec0ff */
[----:B------:R-:W-:Y:S01]  /*6d70*/  FFMA.FTZ R4, R5, 1.1920928955078125e-07, R4 ;  /* 0x3400000005047823 */ /* 0x000fe20000010004 */
[----:B------:R-:W-:Y:S01]  /*6d80*/  @P0 IMAD.MOV.U32 R5, RZ, RZ, 0x7f800000 ;  /* 0x7f800000ff050424 */ /* 0x000fe200078e00ff */
[----:B------:R-:W-:Y:S02]  /*6d90*/  LOP3.LUT R36, R16, 0x1f, R3, 0xf8, !PT ;  /* 0x0000001f10247812 */ /* 0x000fe400078ef803 */
[----:B------:R-:W-:Y:S01]  /*6da0*/  FADD R4, R4, R7 ;  /* 0x0000000704047221 */ /* 0x000fe20000000000 */
[C---:B------:R-:W-:Y:S01]  /*6db0*/  @P0 FFMA.FTZ R4, R26.reuse, R5, +INF ;  /* 0x7f8000001a040423 */ /* 0x040fe20000010005 */
[----:B------:R-:W-:Y:S01]  /*6dc0*/  FSETP.NEU.AND P0, PT, R26, RZ, PT ;  /* 0x000000ff1a00720b */ /* 0x000fe20003f0d000 */
[C---:B------:R-:W-:Y:S01]  /*6dd0*/  IMAD.SHL.U32 R5, R36.reuse, 0x8, RZ ;  /* 0x0000000824057824 */ /* 0x040fe200078e00ff */
[----:B------:R-:W-:Y:S01]  /*6de0*/  SHF.R.U32.HI R7, RZ, 0x6, R3 ;  /* 0x00000006ff077819 */ /* 0x000fe20000011603 */
[----:B------:R-:W-:Y:S01]  /*6df0*/  IMAD.SHL.U32 R36, R36, 0x10, RZ ;  /* 0x0000001024247824 */ /* 0x000fe200078e00ff */
[----:B------:R-:W-:-:S02]  /*6e00*/  FSEL R4, R4, -INF , P0 ;  /* 0xff80000004047808 */ /* 0x000fc40000000000 */
[----:B------:R-:W-:Y:S01]  /*6e10*/  LOP3.LUT R6, R5, 0xc0, RZ, 0xc0, !PT ;  /* 0x000000c005067812 */ /* 0x000fe200078ec0ff */
[----:B------:R-:W-:Y:S01]  /*6e20*/  IMAD R5, R2, UR5, RZ ;  /* 0x0000000502057c24 */ /* 0x000fe2000f8e02ff */
[----:B------:R-:W-:Y:S01]  /*6e30*/  SGXT.U32 R7, R7, 0x2 ;  /* 0x000000020707781a */ /* 0x000fe20000000000 */
[----:B------:R-:W-:Y:S01]  /*6e40*/  FFMA R173, R4, 0.69314718246459960938, R173 ;  /* 0x3f31721804ad7823 */ /* 0x000fe200000000ad */
[----:B------:R-:W1:Y:S01]  /*6e50*/  LDSM.16.M88.4 R12, [R23] ;  /* 0x00000000170c783b */ /* 0x000e620000000200 */
[----:B0-----:R-:W-:Y:S01]  /*6e60*/  LEA.HI R9, R3, 0xc, RZ, 0x1a ;  /* 0x0000000c03097811 */ /* 0x001fe200078fd0ff */
[----:B------:R-:W-:Y:S01]  /*6e70*/  IMAD.IADD R38, R17, 0x1, R6 ;  /* 0x0000000111267824 */ /* 0x000fe200078e0206 */
[----:B--2---:R-:W-:Y:S01]  /*6e80*/  IADD3 R32, P0, P2, R5, UR4, R32 ;  /* 0x0000000405207c10 */ /* 0x004fe2000fa1e020 */
[----:B------:R-:W-:Y:S01]  /*6e90*/  USHF.R.S32.HI UR5, URZ, 0x1f, UR4 ;  /* 0x0000001fff057899 */ /* 0x000fe20008011404 */
[----:B------:R-:W-:Y:S01]  /*6ea0*/  SHF.R.S32.HI R4, RZ, 0x1f, R5 ;  /* 0x0000001fff047819 */ /* 0x000fe20000011405 */
[-C--:B---3--:R-:W-:Y:S01]  /*6eb0*/  IMAD R5, R7, R24.reuse, RZ ;  /* 0x0000001807057224 */ /* 0x088fe200078e02ff */
[----:B------:R-:W-:Y:S01]  /*6ec0*/  LEA.HI R11, R3, 0x1c, RZ, 0x1a ;  /* 0x0000001c030b7811 */ /* 0x000fe200078fd0ff */
[-C--:B------:R-:W-:Y:S01]  /*6ed0*/  IMAD R6, R9, R24.reuse, RZ ;  /* 0x0000001809067224 */ /* 0x080fe200078e02ff */
[----:B------:R-:W-:Y:S01]  /*6ee0*/  LOP3.LUT R36, R36, 0xf0, RZ, 0xc0, !PT ;  /* 0x000000f024247812 */ /* 0x000fe200078ec0ff */
[----:B------:R-:W-:Y:S01]  /*6ef0*/  IMAD R7, R24, 0x4, R5 ;  /* 0x0000000418077824 */ /* 0x000fe200078e0205 */
[----:B------:R-:W-:Y:S01]  /*6f00*/  IADD3.X R40, PT, PT, R4, UR5, R33, P0, P2 ;  /* 0x0000000504287c10 */ /* 0x000fe200087e4421 */
[----:B------:R-:W-:Y:S01]  /*6f10*/  IMAD R8, R11, R24, RZ ;  /* 0x000000180b087224 */ /* 0x000fe200078e02ff */
[-C--:B------:R-:W-:Y:S01]  /*6f20*/  IADD3 R4, P0, PT, R5, R32.reuse, RZ ;  /* 0x0000002005047210 */ /* 0x080fe20007f1e0ff */
[----:B------:R-:W0:Y:S01]  /*6f30*/  LDCU UR4, c[0x0][0x3ec] ;  /* 0x00007d80ff0477ac */ /* 0x000e220008000800 */
[----:B------:R-:W-:-:S02]  /*6f40*/  IADD3 R10, P2, PT, R6, R32, RZ ;  /* 0x00000020060a7210 */ /* 0x000fc40007f5e0ff */
[-C--:B------:R-:W-:Y:S02]  /*6f50*/  LEA.HI.X.SX32 R5, R5, R40.reuse, 0x1, P0 ;  /* 0x0000002805057211 */ /* 0x080fe400000f0eff */
[----:B------:R-:W-:Y:S02]  /*6f60*/  LEA.HI.X.SX32 R11, R6, R40, 0x1, P2 ;  /* 0x00000028060b7211 */ /* 0x000fe400010f0eff */
[CC--:B------:R-:W-:Y:S02]  /*6f70*/  IADD3 R18, P3, PT, R8.reuse, R32.reuse, RZ ;  /* 0x0000002008127210 */ /* 0x0c0fe40007f7e0ff */
[----:B------:R-:W-:Y:S02]  /*6f80*/  IADD3 R6, P0, PT, R7, R32, RZ ;  /* 0x0000002007067210 */ /* 0x000fe40007f1e0ff */
[----:B------:R-:W-:Y:S01]  /*6f90*/  LEA.HI.X.SX32 R19, R8, R40, 0x1, P3 ;  /* 0x0000002808137211 */ /* 0x000fe200018f0eff */
[----:B0-----:R-:W-:-:S04]  /*6fa0*/  UIMAD UR4, UR13, UR4, URZ ;  /* 0x000000040d0472a4 */ /* 0x001fc8000f8e02ff */
[----:B------:R-:W-:Y:S02]  /*6fb0*/  USHF.L.U32 UR6, UR4, 0x2, URZ ;  /* 0x0000000204067899 */ /* 0x000fe400080006ff */
[----:B------:R-:W-:Y:S01]  /*6fc0*/  UIMAD.WIDE UR4, UR4, 0x4, URZ ;  /* 0x00000004040478a5 */ /* 0x000fe2000f8e02ff */
[C---:B-1----:R-:W-:Y:S02]  /*6fd0*/  PRMT R45, R13.reuse, 0x7770, RZ ;  /* 0x000077700d2d7816 */ /* 0x042fe400000000ff */
[C---:B------:R-:W-:Y:S02]  /*6fe0*/  PRMT R47, R13.reuse, 0x7771, RZ ;  /* 0x000077710d2f7816 */ /* 0x040fe400000000ff */
[C---:B------:R-:W-:Y:S02]  /*6ff0*/  PRMT R49, R13.reuse, 0x7772, RZ ;  /* 0x000077720d317816 */ /* 0x040fe400000000ff */
[----:B------:R-:W-:Y:S02]  /*7000*/  PRMT R51, R13, 0x7773, RZ ;  /* 0x000077730d337816 */ /* 0x000fe400000000ff */
[----:B------:R-:W-:-:S02]  /*7010*/  PRMT R61, R15, 0x7770, RZ ;  /* 0x000077700f3d7816 */ /* 0x000fc400000000ff */
[C---:B------:R-:W-:Y:S02]  /*7020*/  PRMT R63, R15.reuse, 0x7771, RZ ;  /* 0x000077710f3f7816 */ /* 0x040fe400000000ff */
[C---:B------:R-:W-:Y:S02]  /*7030*/  PRMT R65, R15.reuse, 0x7772, RZ ;  /* 0x000077720f417816 */ /* 0x040fe400000000ff */
[----:B------:R-:W-:Y:S02]  /*7040*/  PRMT R67, R15, 0x7773, RZ ;  /* 0x000077730f437816 */ /* 0x000fe400000000ff */
[C---:B------:R-:W-:Y:S02]  /*7050*/  LEA.HI R13, R3.reuse, 0x2c, RZ, 0x1a ;  /* 0x0000002c030d7811 */ /* 0x040fe400078fd0ff */
[----:B------:R-:W-:Y:S01]  /*7060*/  LEA.HI R15, R3, 0x3c, RZ, 0x1a ;  /* 0x0000003c030f7811 */ /* 0x000fe200078fd0ff */
[----:B------:R-:W-:Y:S01]  /*7070*/  IMAD R3, R24, 0x4, R7 ;  /* 0x0000000418037824 */ /* 0x000fe200078e0207 */
[C---:B------:R-:W-:Y:S01]  /*7080*/  PRMT R37, R12.reuse, 0x7770, RZ ;  /* 0x000077700c257816 */ /* 0x040fe200000000ff */
[-C--:B------:R-:W-:Y:S01]  /*7090*/  IMAD R9, R13, R24.reuse, RZ ;  /* 0x000000180d097224 */ /* 0x080fe200078e02ff */
[----:B------:R-:W-:Y:S01]  /*70a0*/  PRMT R39, R12, 0x7771, RZ ;  /* 0x000077710c277816 */ /* 0x000fe200000000ff */
[----:B------:R-:W-:Y:S01]  /*70b0*/  IMAD R13, R24, 0x8, R3 ;  /* 0x00000008180d7824 */ /* 0x000fe200078e0203 */
[C---:B------:R-:W-:Y:S01]  /*70c0*/  PRMT R41, R12.reuse, 0x7772, RZ ;  /* 0x000077720c297816 */ /* 0x040fe200000000ff */
[----:B------:R-:W-:Y:S01]  /*70d0*/  STG.E.U8 desc[UR28][R4.64], R37 ;  /* 0x0000002504007986 */ /* 0x000fe2000c10111c */
[----:B------:R-:W-:Y:S01]  /*70e0*/  PRMT R43, R12, 0x7773, RZ ;  /* 0x000077730c2b7816 */ /* 0x000fe200000000ff */
[----:B------:R-:W-:Y:S01]  /*70f0*/  IMAD R12, R15, R24, RZ ;  /* 0x000000180f0c7224 */ /* 0x000fe200078e02ff */
[----:B------:R-:W-:Y:S01]  /*7100*/  IADD3 R26, P4, PT, R9, R32, RZ ;  /* 0x00000020091a7210 */ /* 0x000fe20007f9e0ff */
[----:B------:R-:W-:Y:S01]  /*7110*/  IMAD R15, R24, 0x4, R13 ;  /* 0x00000004180f7824 */ /* 0x000fe200078e020d */
[----:B------:R-:W-:-:S02]  /*7120*/  LEA.HI.X.SX32 R7, R7, R40, 0x1, P0 ;  /* 0x0000002807077211 */ /* 0x000fc400000f0eff */
[-C--:B------:R-:W-:Y:S01]  /*7130*/  IADD3 R8, P0, PT, R3, R32.reuse, RZ ;  /* 0x0000002003087210 */ /* 0x080fe20007f1e0ff */
[----:B------:R-:W-:Y:S01]  /*7140*/  IMAD R17, R24, 0x4, R15 ;  /* 0x0000000418117824 */ /* 0x000fe200078e020f */
[----:B------:R-:W-:Y:S01]  /*7150*/  IADD3 R34, P5, PT, R12, R32, RZ ;  /* 0x000000200c227210 */ /* 0x000fe20007fbe0ff */
[----:B------:R0:W-:Y:S01]  /*7160*/  STG.E.U8 desc[UR28][R6.64], R39 ;  /* 0x0000002706007986 */ /* 0x0001e2000c10111c */
[-C--:B------:R-:W-:Y:S01]  /*7170*/  LEA.HI.X.SX32 R27, R9, R40.reuse, 0x1, P4 ;  /* 0x00000028091b7211 */ /* 0x080fe200020f0eff */
[----:B------:R-:W-:Y:S01]  /*7180*/  IMAD R21, R24, 0x8, R17 ;  /* 0x0000000818157824 */ /* 0x000fe200078e0211 */
[-C--:B------:R-:W-:Y:S02]  /*7190*/  LEA.HI.X.SX32 R9, R3, R40.reuse, 0x1, P0 ;  /* 0x0000002803097211 */ /* 0x080fe400000f0eff */
[----:B------:R-:W-:Y:S01]  /*71a0*/  LEA.HI.X.SX32 R35, R12, R40, 0x1, P5 ;  /* 0x000000280c237211 */ /* 0x000fe200028f0eff */
[----:B------:R-:W-:Y:S01]  /*71b0*/  IMAD R23, R24, 0x4, R21 ;  /* 0x0000000418177824 */ /* 0x000fe200078e0215 */
[C---:B------:R-:W-:Y:S01]  /*71c0*/  PRMT R53, R14.reuse, 0x7770, RZ ;  /* 0x000077700e357816 */ /* 0x040fe200000000ff */
[----:B------:R-:W-:Y:S01]  /*71d0*/  STG.E.U8 desc[UR28][R8.64], R41 ;  /* 0x0000002908007986 */ /* 0x000fe2000c10111c */
[----:B------:R-:W-:Y:S01]  /*71e0*/  PRMT R55, R14, 0x7771, RZ ;  /* 0x000077710e377816 */ /* 0x000fe200000000ff */
[----:B------:R-:W-:Y:S01]  /*71f0*/  IMAD R25, R24, 0x4, R23 ;  /* 0x0000000418197824 */ /* 0x000fe200078e0217 */
[C---:B------:R-:W-:Y:S01]  /*7200*/  PRMT R57, R14.reuse, 0x7772, RZ ;  /* 0x000077720e397816 */ /* 0x040fe200000000ff */
[----:B------:R-:W-:Y:S01]  /*7210*/  STG.E.U8 desc[UR28][R10.64], R43 ;  /* 0x0000002b0a007986 */ /* 0x000fe2000c10111c */
[----:B------:R-:W-:Y:S01]  /*7220*/  PRMT R59, R14, 0x7773, RZ ;  /* 0x000077730e3b7816 */ /* 0x000fe200000000ff */
[C---:B------:R-:W-:Y:S01]  /*7230*/  IMAD R3, R24.reuse, 0x8, R25 ;  /* 0x0000000818037824 */ /* 0x040fe200078e0219 */
[-C--:B------:R-:W-:Y:S01]  /*7240*/  IADD3 R12, P2, PT, R13, R32.reuse, RZ ;  /* 0x000000200d0c7210 */ /* 0x080fe20007f5e0ff */
[----:B0-----:R-:W0:Y:S01]  /*7250*/  LDC.64 R6, c[0x0][0x3a0] ;  /* 0x0000e800ff067b82 */ /* 0x001e220000000a00 */
[-C--:B------:R-:W-:Y:S01]  /*7260*/  IADD3 R14, P3, PT, R15, R32.reuse, RZ ;  /* 0x000000200f0e7210 */ /* 0x080fe20007f7e0ff */
[----:B------:R-:W-:Y:S01]  /*7270*/  IMAD R31, R24, 0x4, R3 ;  /* 0x00000004181f7824 */ /* 0x000fe200078e0203 */
[----:B------:R-:W-:-:S02]  /*7280*/  IADD3 R16, P0, PT, R17, R32, RZ ;  /* 0x0000002011107210 */ /* 0x000fc40007f1e0ff */
[-C--:B------:R-:W-:Y:S01]  /*7290*/  LEA.HI.X.SX32 R13, R13, R40.reuse, 0x1, P2 ;  /* 0x000000280d0d7211 */ /* 0x080fe200010f0eff */
[----:B------:R-:W-:Y:S01]  /*72a0*/  IMAD R33, R24, 0x4, R31 ;  /* 0x0000000418217824 */ /* 0x000fe200078e021f */
[----:B------:R-:W-:Y:S02]  /*72b0*/  LEA.HI.X.SX32 R15, R15, R40, 0x1, P3 ;  /* 0x000000280f0f7211 */ /* 0x000fe400018f0eff */
[-C--:B------:R-:W-:Y:S01]  /*72c0*/  IADD3 R20, P2, PT, R21, R32.reuse, RZ ;  /* 0x0000002015147210 */ /* 0x080fe20007f5e0ff */
[----:B------:R-:W-:Y:S01]  /*72d0*/  STG.E.U8 desc[UR28][R12.64], R45 ;  /* 0x0000002d0c007986 */ /* 0x000fe2000c10111c */
[----:B------:R-:W-:Y:S02]  /*72e0*/  IADD3 R22, P3, PT, R23, R32, RZ ;  /* 0x0000002017167210 */ /* 0x000fe40007f7e0ff */
[----:B------:R-:W-:Y:S01]  /*72f0*/  LEA.HI.X.SX32 R17, R17, R40, 0x1, P0 ;  /* 0x0000002811117211 */ /* 0x000fe200000f0eff */
[----:B------:R-:W-:Y:S01]  /*7300*/  STG.E.U8 desc[UR28][R14.64], R47 ;  /* 0x0000002f0e007986 */ /* 0x000fe2000c10111c */
[----:B------:R-:W-:-:S02]  /*7310*/  IADD3 R24, P0, PT, R25, R32, RZ ;  /* 0x0000002019187210 */ /* 0x000fc40007f1e0ff */
[-C--:B------:R-:W-:Y:S01]  /*7320*/  LEA.HI.X.SX32 R21, R21, R40.reuse, 0x1, P2 ;  /* 0x0000002815157211 */ /* 0x080fe200010f0eff */
[----:B------:R-:W-:Y:S01]  /*7330*/  STG.E.U8 desc[UR28][R16.64], R49 ;  /* 0x0000003110007986 */ /* 0x000fe2000c10111c */
[----:B------:R-:W-:Y:S02]  /*7340*/  LEA.HI.X.SX32 R23, R23, R40, 0x1, P3 ;  /* 0x0000002817177211 */ /* 0x000fe400018f0eff */
[-C--:B------:R-:W-:Y:S01]  /*7350*/  IADD3 R28, P2, PT, R3, R32.reuse, RZ ;  /* 0x00000020031c7210 */ /* 0x080fe20007f5e0ff */
[----:B------:R-:W-:Y:S01]  /*7360*/  STG.E.U8 desc[UR28][R18.64], R51 ;  /* 0x0000003312007986 */ /* 0x000fe2000c10111c */
[-C--:B------:R-:W-:Y:S02]  /*7370*/  IADD3 R30, P3, PT, R31, R32.reuse, RZ ;  /* 0x000000201f1e7210 */ /* 0x080fe40007f7e0ff */
[----:B------:R-:W-:Y:S01]  /*7380*/  IADD3 R32, P4, PT, R33, R32, RZ ;  /* 0x0000002021207210 */ /* 0x000fe20007f9e0ff */
[----:B------:R-:W-:Y:S01]  /*7390*/  STG.E.U8 desc[UR28][R20.64], R53 ;  /* 0x0000003514007986 */ /* 0x000fe2000c10111c */
[----:B------:R-:W-:-:S02]  /*73a0*/  LEA.HI.X.SX32 R25, R25, R40, 0x1, P0 ;  /* 0x0000002819197211 */ /* 0x000fc400000f0eff */
[-C--:B------:R-:W-:Y:S01]  /*73b0*/  LEA.HI.X.SX32 R29, R3, R40.reuse, 0x1, P2 ;  /* 0x00000028031d7211 */ /* 0x080fe200010f0eff */
[----:B------:R-:W-:Y:S01]  /*73c0*/  STG.E.U8 desc[UR28][R22.64], R55 ;  /* 0x0000003716007986 */ /* 0x000fe2000c10111c */
[-C--:B------:R-:W-:Y:S01]  /*73d0*/  LEA.HI.X.SX32 R31, R31, R40.reuse, 0x1, P3 ;  /* 0x000000281f1f7211 */ /* 0x080fe200018f0eff */
[----:B------:R-:W-:Y:S01]  /*73e0*/  IMAD.SHL.U32 R3, R2, 0x4, RZ ;  /* 0x0000000402037824 */ /* 0x000fe200078e00ff */
[----:B------:R-:W-:Y:S01]  /*73f0*/  LEA.HI.X.SX32 R33, R33, R40, 0x1, P4 ;  /* 0x0000002821217211 */ /* 0x000fe200020f0eff */
[----:B------:R-:W-:Y:S01]  /*7400*/  STG.E.U8 desc[UR28][R24.64], R57 ;  /* 0x0000003918007986 */ /* 0x000fe2000c10111c */
[----:B------:R-:W-:Y:S01]  /*7410*/  ISETP.GE.U32.AND P0, PT, R0, 0x40, PT ;  /* 0x000000400000780c */ /* 0x000fe20003f06070 */
[----:B------:R-:W-:Y:S01]  /*7420*/  IMAD.HI R0, R2, 0x4, RZ ;  /* 0x0000000402007827 */ /* 0x000fe200078e02ff */
[----:B0-----:R-:W-:Y:S01]  /*7430*/  IADD3 R2, P2, P3, R3, UR6, R6 ;  /* 0x0000000603027c10 */ /* 0x001fe2000fb5e006 */
[----:B------:R-:W-:Y:S03]  /*7440*/  STG.E.U8 desc[UR28][R26.64], R59 ;  /* 0x0000003b1a007986 */ /* 0x000fe6000c10111c */
[----:B------:R-:W-:Y:S01]  /*7450*/  IADD3.X R3, PT, PT, R0, UR5, R7, P2, P3 ;  /* 0x0000000500037c10 */ /* 0x000fe200097e6407 */
[----:B------:R-:W-:Y:S04]  /*7460*/  STG.E.U8 desc[UR28][R28.64], R61 ;  /* 0x0000003d1c007986 */ /* 0x000fe8000c10111c */
[----:B------:R-:W-:Y:S04]  /*7470*/  STG.E.U8 desc[UR28][R30.64], R63 ;  /* 0x0000003f1e007986 */ /* 0x000fe8000c10111c */
[----:B------:R-:W-:Y:S04]  /*7480*/  STG.E.U8 desc[UR28][R32.64], R65 ;  /* 0x0000004120007986 */ /* 0x000fe8000c10111c */
[----:B------:R-:W-:Y:S01]  /*7490*/  STG.E.U8 desc[UR28][R34.64], R67 ;  /* 0x0000004322007986 */ /* 0x000fe2000c10111c */
[----:B------:R-:W-:Y:S06]  /*74a0*/  BAR.SYNC.DEFER_BLOCKING 0x0 ;  /* 0x0000000000007b1d */ /* 0x000fec0000010000 */
[----:B------:R-:W-:Y:S02]  /*74b0*/  STSM.16.M88 [R38], R173 ;  /* 0x000000ad26007844 */ /* 0x000fe40000000000 */
[----:B------:R-:W-:Y:S06]  /*74c0*/  BAR.SYNC.DEFER_BLOCKING 0x0 ;  /* 0x0000000000007b1d */ /* 0x000fec0000010000 */
[----:B------:R-:W0:Y:S04]  /*74d0*/  LDSM.16.M88 R5, [R36+UR14] ;  /* 0x0000000e2405783b */ /* 0x000e280008000000 */
[----:B0-----:R0:W-:Y:S01]  /*74e0*/  @!P0 STG.E desc[UR28][R2.64], R5 ;  /* 0x0000000502008986 */ /* 0x0011e2000c10191c */
[----:B------:R-:W-:Y:S06]  /*74f0*/  BAR.SYNC.DEFER_BLOCKING 0x0 ;  /* 0x0000000000007b1d */ /* 0x000fec0000010000 */
[----:B------:R-:W-:Y:S05]  /*7500*/  @P1 BRA `(.L_x_19) ;  /* 0x0000000000a01947 */ /* 0x000fea0003800000 */
[----:B------:R-:W1:Y:S01]  /*7510*/  S2UR UR5, SR_CgaCtaId ;  /* 0x00000000000579c3 */ /* 0x000e620000008800 */
[----:B------:R-:W-:Y:S01]  /*7520*/  NOP ;  /* 0x0000000000007918 */ /* 0x000fe20000000000 */
[----:B------:R-:W-:Y:S01]  /*7530*/  UMOV UR4, 0x50 ;  /* 0x0000005000047882 */ /* 0x000fe20000000000 */
[----:B------:R-:W-:Y:S02]  /*7540*/  IMAD.U32 R0, RZ, RZ, UR12 ;  /* 0x0000000cff007e24 */ /* 0x000fe4000f8e00ff */
[----:B0-----:R-:W-:Y:S02]  /*7550*/  IMAD.MOV.U32 R3, RZ, RZ, 0xf ;  /* 0x0000000fff037424 */ /* 0x001fe400078e00ff */
[----:B------:R-:W-:Y:S01]  /*7560*/  IMAD.MOV.U32 R7, RZ, RZ, 0x1 ;  /* 0x00000001ff077424 */ /* 0x000fe200078e00ff */
[----:B------:R-:W-:-:S04]  /*7570*/  LOP3.LUT R0, R0, 0xffff, RZ, 0xc0, !PT ;  /* 0x0000ffff00007812 */ /* 0x000fc800078ec0ff */
[----:B------:R-:W-:-:S05]  /*7580*/  SHF.R.U32.HI R0, RZ, 0x5, R0 ;  /* 0x00000005ff007819 */ /* 0x000fca0000011600 */
[----:B------:R-:W-:Y:S01]  /*7590*/  VIADD R2, R0, 0x10 ;  /* 0x0000001000027836 */ /* 0x000fe20000000000 */
[----:B------:R-:W-:Y:S01]  /*75a0*/  SHF.L.U32 R0, R3, R0, RZ ;  /* 0x0000000003007219 */ /* 0x000fe200000006ff */
[----:B-1----:R-:W-:-:S03]  /*75b0*/  ULEA UR6, UR5, UR4, 0x18 ;  /* 0x0000000405067291 */ /* 0x002fc6000f8ec0ff */
[----:B------:R-:W-:-:S04]  /*75c0*/  SHF.L.U32 R3, R7, R2, RZ ;  /* 0x0000000207037219 */ /* 0x000fc800000006ff */
[----:B------:R-:W-:Y:S02]  /*75d0*/  LOP3.LUT R0, R3, R0, RZ, 0xfc, !PT ;  /* 0x0000000003007212 */ /* 0x000fe400078efcff */
[----:B------:R-:W0:Y:S02]  /*75e0*/  LDS R5, [UR6] ;  /* 0x00000006ff057984 */ /* 0x000e240008000800 */
[C---:B------:R-:W-:Y:S02]  /*75f0*/  LOP3.LUT R2, R0.reuse, 0xffff, RZ, 0xc0, !PT ;  /* 0x0000ffff00027812 */ /* 0x040fe400078ec0ff */
[----:B0-----:R-:W-:-:S04]  /*7600*/  LOP3.LUT R3, R0, 0xffff, R5, 0x80, !PT ;  /* 0x0000ffff00037812 */ /* 0x001fc800078e8005 */
[----:B------:R-:W-:-:S13]  /*7610*/  ISETP.NE.AND P0, PT, R3, R2, PT ;  /* 0x000000020300720c */ /* 0x000fda0003f05270 */
[----:B------:R-:W-:Y:S05]  /*7620*/  @P0 BRA `(.L_x_20) ;  /* 0x0000000000500947 */ /* 0x000fea0003800000 */
[----:B------:R-:W-:Y:S02]  /*7630*/  SHF.R.U32.HI R5, RZ, 0x10, R5 ;  /* 0x00000010ff057819 */ /* 0x000fe40000011605 */
[----:B------:R-:W-:-:S04]  /*7640*/  SHF.R.U32.HI R2, RZ, 0x10, R0 ;  /* 0x00000010ff027819 */ /* 0x000fc80000011600 */
[----:B------:R-:W-:-:S04]  /*7650*/  LOP3.LUT R5, R5, R2, RZ, 0xc0, !PT ;  /* 0x0000000205057212 */ /* 0x000fc800078ec0ff */
[----:B------:R-:W-:-:S13]  /*7660*/  ISETP.NE.AND P0, PT, R5, R2, PT ;  /* 0x000000020500720c */ /* 0x000fda0003f05270 */
[----:B------:R-:W-:Y:S05]  /*7670*/  @P0 BRA `(.L_x_21) ;  /* 0x0000000000300947 */ /* 0x000fea0003800000 */
[----:B------:R-:W-:Y:S01]  /*7680*/  R2UR UR4, R0 ;  /* 0x00000000000472ca */ /* 0x000fe200000e0000 */
[----:B------:R-:W-:Y:S01]  /*7690*/  VOTEU.ANY UR5, UPT, PT ;  /* 0x0000000000057886 */ /* 0x000fe200038e0100 */
[----:B------:R-:W0:Y:S01]  /*76a0*/  S2R R0, SR_LANEID ;  /* 0x0000000000007919 */ /* 0x000e220000000000 */
[----:B------:R-:W-:-:S10]  /*76b0*/  UFLO.U32 UR5, UR5 ;  /* 0x00000005000572bd */ /* 0x000fd400080e0000 */
[----:B------:R-:W-:-:S06]  /*76c0*/  ULOP3.LUT UR4, URZ, UR4, URZ, 0x33, !UPT ;  /* 0x00000004ff047292 */ /* 0x000fcc000f8e33ff */
[----:B------:R-:W-:-:S04]  /*76d0*/  IMAD.U32 R2, RZ, RZ, UR4 ;  /* 0x00000004ff027e24 */ /* 0x000fc8000f8e00ff */
[----:B------:R-:W1:Y:S02]  /*76e0*/  REDUX UR7, R2 ;  /* 0x00000000020773c4 */ /* 0x000e640000000000 */
[----:B------:R2:W-:Y:S01]  /*76f0*/  UTCATOMSWS.AND URZ, UR4 ;  /* 0x0000000400ff79e3 */ /* 0x0005e20008000000 */
[----:B0-----:R-:W-:Y:S01]  /*7700*/  ISETP.EQ.U32.AND P0, PT, R0, UR5, PT ;  /* 0x0000000500007c0c */ /* 0x001fe2000bf02070 */
[----:B-1----:R-:W-:-:S12]  /*7710*/  IMAD.U32 R0, RZ, RZ, UR7 ;  /* 0x00000007ff007e24 */ /* 0x002fd8000f8e00ff */
[----:B------:R2:W-:Y:S01]  /*7720*/  @P0 ATOMS.AND RZ, [UR6], R0 ;  /* 0x00000000ffff098c */ /* 0x0005e2000a800006 */
[----:B------:R-:W-:Y:S05]  /*7730*/  BRA `(.L_x_19) ;  /* 0x0000000000147947 */ /* 0x000fea0003800000 */
.L_x_21:
[----:B------:R-:W-:-:S07]  /*7740*/  MOV R2, 0x7760 ;  /* 0x0000776000027802 */ /* 0x000fce0000000f00 */
[----:B------:R-:W-:Y:S05]  /*7750*/  CALL.REL.NOINC `($__internal_0_$__cuda_sm10x_tcgen05_guardrail_trap_col_being_dealloced_not_returned_by_alloc) ;  /* 0x0000000000447944 */ /* 0x000fea0003c00000 */
[----:B------:R-:W-:Y:S05]  /*7760*/  BRA `(.L_x_19) ;  /* 0x0000000000087947 */ /* 0x000fea0003800000 */
.L_x_20:
[----:B------:R-:W-:-:S07]  /*7770*/  MOV R2, 0x7790 ;  /* 0x0000779000027802 */ /* 0x000fce0000000f00 */
[----:B------:R-:W-:Y:S05]  /*7780*/  CALL.REL.NOINC `($__internal_2_$__cuda_sm10x_tcgen05_guardrail_trap_unallocated_columns_being_dealloced) ;  /* 0x0000000000507944 */ /* 0x000fea0003c00000 */
.L_x_19:
[----:B------:R-:W-:Y:S01]  /*7790*/  NOP ;  /* 0x0000000000007918 */ /* 0x000fe20000000000 */
[----:B--2---:R-:W-:Y:S05]  /*77a0*/  EXIT ;  /* 0x000000000000794d */ /* 0x004fea0003800000 */
.L_x_8:
[----:B------:R-:W1:Y:S02]  /*77b0*/  SYNCS.PHASECHK.TRANS64.TRYWAIT P0, [UR14+0x4000], RZ ;  /* 0x004000ffff0075a7 */ /* 0x000e64000800110e */
[----:B-1----:R-:W-:Y:S05]  /*77c0*/  @!P0 BRA `(.L_x_8) ;  /* 0xfffffffc00f88947 */ /* 0x002fea000383ffff */
[----:B------:R-:W-:Y:S05]  /*77d0*/  BRA `(.L_x_7) ;  /* 0xffffffa400087947 */ /* 0x000fea000383ffff */
.L_x_13:
[----:B------:R-:W1:Y:S02]  /*77e0*/  SYNCS.PHASECHK.TRANS64.TRYWAIT P3, [UR14+0x9010], RZ ;  /* 0x009010ffff0075a7 */ /* 0x000e64000806110e */
[----:B-1----:R-:W-:Y:S05]  /*77f0*/  @!P3 BRA `(.L_x_13) ;  /* 0xfffffffc00f8b947 */ /* 0x002fea000383ffff */
[----:B------:R-:W-:Y:S05]  /*7800*/  BRA `(.L_x_22) ;  /* 0xffffffd0002c7947 */ /* 0x000fea000383ffff */
.L_x_14:
[----:B------:R-:W0:Y:S02]  /*7810*/  SYNCS.PHASECHK.TRANS64.TRYWAIT P4, [UR18], R194 ;  /* 0x000000c2ff0075a7 */ /* 0x000e240008081112 */
[----:B0-----:R-:W-:Y:S05]  /*7820*/  @!P4 BRA `(.L_x_14) ;  /* 0xfffffffc00f8c947 */ /* 0x001fea000383ffff */
[----:B------:R-:W-:Y:S05]  /*7830*/  BRA `(.L_x_23) ;  /* 0xffffffdc006c7947 */ /* 0x000fea000383ffff */
.L_x_18:
[----:B------:R-:W0:Y:S02]  /*7840*/  SYNCS.PHASECHK.TRANS64.TRYWAIT P0, [UR18], R4 ;  /* 0x00000004ff0075a7 */ /* 0x000e240008001112 */
[----:B0-----:R-:W-:Y:S05]  /*7850*/  @!P0 BRA `(.L_x_18) ;  /* 0xfffffffc00f88947 */ /* 0x001fea000383ffff */
[----:B------:R-:W-:Y:S05]  /*7860*/  BRA `(.L_x_17) ;  /* 0xffffffe800d47947 */ /* 0x000fea000383ffff */
        .weak           $__internal_0_$__cuda_sm10x_tcgen05_guardrail_trap_col_being_dealloced_not_returned_by_alloc
        .type           $__internal_0_$__cuda_sm10x_tcgen05_guardrail_trap_col_being_dealloced_not_returned_by_alloc,@function
        .size           $__internal_0_$__cuda_sm10x_tcgen05_guardrail_trap_col_being_dealloced_not_returned_by_alloc,($__internal_1_$__cuda_sm10x_tcgen05_guardrail_trap_phase_invalid_during_alloc - $__internal_0_$__cuda_sm10x_tcgen05_guardrail_trap_col_being_dealloced_not_returned_by_alloc)
$__internal_0_$__cuda_sm10x_tcgen05_guardrail_trap_col_being_dealloced_not_returned_by_alloc:
[----:B------:R-:W-:Y:S05]  /*7870*/  BPT.TRAP 0x1 ;  /* 0x000000040000795c */ /* 0x000fea0000300000 */
[----:B------:R-:W-:-:S04]  /*7880*/  IMAD.MOV.U32 R3, RZ, RZ, 0x0 ;  /* 0x00000000ff037424 */ /* 0x000fc800078e00ff */
[----:B------:R-:W-:Y:S05]  /*7890*/  RET.REL.NODEC R2 `(attn_fwd) ;  /* 0xffffff8402d87950 */ /* 0x000fea0003c3ffff */
        .weak           $__internal_1_$__cuda_sm10x_tcgen05_guardrail_trap_phase_invalid_during_alloc
        .type           $__internal_1_$__cuda_sm10x_tcgen05_guardrail_trap_phase_invalid_during_alloc,@function
        .size           $__internal_1_$__cuda_sm10x_tcgen05_guardrail_trap_phase_invalid_during_alloc,($__internal_2_$__cuda_sm10x_tcgen05_guardrail_trap_unallocated_columns_being_dealloced - $__internal_1_$__cuda_sm10x_tcgen05_guardrail_trap_phase_invalid_during_alloc)
$__internal_1_$__cuda_sm10x_tcgen05_guardrail_trap_phase_invalid_during_alloc:
[----:B------:R-:W-:Y:S05]  /*78a0*/  BPT.TRAP 0x1 ;  /* 0x000000040000795c */ /* 0x000fea0000300000 */
[----:B------:R-:W-:-:S04]  /*78b0*/  IMAD.MOV.U32 R5, RZ, RZ, 0x0 ;  /* 0x00000000ff057424 */ /* 0x000fc800078e00ff */
[----:B------:R-:W-:Y:S05]  /*78c0*/  RET.REL.NODEC R4 `(attn_fwd) ;  /* 0xffffff8404cc7950 */ /* 0x000fea0003c3ffff */
        .weak           $__internal_2_$__cuda_sm10x_tcgen05_guardrail_trap_unallocated_columns_being_dealloced
        .type           $__internal_2_$__cuda_sm10x_tcgen05_guardrail_trap_unallocated_columns_being_dealloced,@function
        .size           $__internal_2_$__cuda_sm10x_tcgen05_guardrail_trap_unallocated_columns_being_dealloced,(.L_x_27 - $__internal_2_$__cuda_sm10x_tcgen05_guardrail_trap_unallocated_columns_being_dealloced)
$__internal_2_$__cuda_sm10x_tcgen05_guardrail_trap_unallocated_columns_being_dealloced:
[----:B------:R-:W-:Y:S05]  /*78d0*/  BPT.TRAP 0x1 ;  /* 0x000000040000795c */ /* 0x000fea0000300000 */
[----:B------:R-:W-:-:S04]  /*78e0*/  IMAD.MOV.U32 R3, RZ, RZ, 0x0 ;  /* 0x00000000ff037424 */ /* 0x000fc800078e00ff */
[----:B------:R-:W-:Y:S05]  /*78f0*/  RET.REL.NODEC R2 `(attn_fwd) ;  /* 0xffffff8402c07950 */ /* 0x000fea0003c3ffff */
.L_x_24:
[----:B------:R-:W-:-:S00]  /*7900*/  BRA `(.L_x_24) ;  /* 0xfffffffc00fc7947 */ /* 0x000fc0000383ffff */
[----:B------:R-:W-:-:S00]  /*7910*/  NOP ;  /* 0x0000000000007918 */ /* 0x000fc00000000000 */
        /* <DEDUP_REMOVED lines=14> */
.L_x_27:


//--------------------- .nv.global.init           --------------------------
	.section	.nv.global.init,"aw",@progbits
.nv.global.init:
	.type		_$_str,@object
	.size		_$_str,(.L_3 - _$_str)
_$_str:
        /*0000*/ 	.byte	0x5f, 0x5f, 0x43, 0x55, 0x44, 0x41, 0x5f, 0x46, 0x54, 0x5a, 0x00
.L_3:


//--------------------- .nv.shared.attn_fwd       --------------------------
	.section	.nv.shared.attn_fwd,"aw",@nobits
	.sectionflags	@""
	.align	16
	.zero		1024


//--------------------- .nv.shared.reserved.0     --------------------------
	.section	.nv.shared.reserved.0,"aw",@nobits
	.align	8
	.weak		__nv_reservedSMEM_offset_0_alias
	.size		__nv_reservedSMEM_offset_0_alias, 0, 64
	.other		__nv_reservedSMEM_offset_0_alias,@"STO_CUDA_RESERVED_SHARED STV_DEFAULT"
__nv_reservedSMEM_offset_0_alias:
	.zero		0
.nv.shared.reserved.0:
	.zero		64
	.weak		__nv_reservedSMEM_allocation_phase
	.type		__nv_reservedSMEM_allocation_phase,@object
	.size		__nv_reservedSMEM_allocation_phase,(.L_0 - __nv_reservedSMEM_allocation_phase)
__nv_reservedSMEM_allocation_phase:
	.zero		1
.L_0:
	.zero		7
	.weak		__nv_reservedSMEM_devtool_atexit_pc
	.type		__nv_reservedSMEM_devtool_atexit_pc,@object
	.size		__nv_reservedSMEM_devtool_atexit_pc,(__nv_reservedSMEM_allocation_mask - __nv_reservedSMEM_devtool_atexit_pc)
__nv_reservedSMEM_devtool_atexit_pc:
	.zero		8
	.weak		__nv_reservedSMEM_allocation_mask
	.type		__nv_reservedSMEM_allocation_mask,@object
	.size		__nv_reservedSMEM_allocation_mask,(.L_2 - __nv_reservedSMEM_allocation_mask)
__nv_reservedSMEM_allocation_mask:
	.zero		4
.L_2:


//--------------------- .nv.constant0.attn_fwd    --------------------------
	.section	.nv.constant0.attn_fwd,"a",@progbits
	.sectionflags	@""
	.align	4
.nv.constant0.attn_fwd:
	.zero		1032


//--------------------- SYMBOLS --------------------------

	.type		.nv.reservedSmem.offset0,@object
	.size		.nv.reservedSmem.offset0,0x4
	.type		.nv.reservedSmem.cap,@object
	.size		.nv.reservedSmem.cap,0x4
